//
// Generated by NVIDIA NVVM Compiler
//
// Compiler Build ID: CL-36424714
// Cuda compilation tools, release 13.0, V13.0.88
// Based on NVVM 20.0.0
//

.version 9.0
.target sm_100
.address_size 64

	// .globl	_Z8asteroidPdS_S_S_S_
.func  (.param .b64 func_retval0) __internal_accurate_pow
(
	.param .b64 __internal_accurate_pow_param_0
)
;

.visible .entry _Z8asteroidPdS_S_S_S_(
	.param .u64 .ptr .align 1 _Z8asteroidPdS_S_S_S__param_0,
	.param .u64 .ptr .align 1 _Z8asteroidPdS_S_S_S__param_1,
	.param .u64 .ptr .align 1 _Z8asteroidPdS_S_S_S__param_2,
	.param .u64 .ptr .align 1 _Z8asteroidPdS_S_S_S__param_3,
	.param .u64 .ptr .align 1 _Z8asteroidPdS_S_S_S__param_4
)
{
	.reg .pred 	%p<43>;
	.reg .b32 	%r<59>;
	.reg .b64 	%rd<38>;
	.reg .b64 	%fd<75>;

	ld.param.u64 	%rd9, [_Z8asteroidPdS_S_S_S__param_0];
	ld.param.u64 	%rd10, [_Z8asteroidPdS_S_S_S__param_1];
	ld.param.u64 	%rd12, [_Z8asteroidPdS_S_S_S__param_3];
	ld.param.u64 	%rd13, [_Z8asteroidPdS_S_S_S__param_4];
	mov.u32 	%r8, %ctaid.x;
	mov.u32 	%r9, %ntid.x;
	mov.u32 	%r10, %tid.x;
	mad.lo.s32 	%r1, %r8, %r9, %r10;
	mov.u32 	%r11, %ctaid.y;
	mov.u32 	%r12, %ntid.y;
	mov.u32 	%r13, %tid.y;
	mad.lo.s32 	%r2, %r11, %r12, %r13;
	setp.eq.s32 	%p1, %r1, %r2;
	@%p1 bra 	$L__BB0_26;
	cvta.to.global.u64 	%rd14, %rd9;
	mul.wide.s32 	%rd15, %r1, 8;
	add.s64 	%rd16, %rd14, %rd15;
	ld.global.f64 	%fd1, [%rd16];
	mul.wide.u32 	%rd17, %r2, 8;
	add.s64 	%rd18, %rd14, %rd17;
	ld.global.f64 	%fd2, [%rd18];
	sub.f64 	%fd3, %fd1, %fd2;
	{
	.reg .b32 %temp; 
	mov.b64 	{%temp, %r3}, %fd3;
	}
	mov.f64 	%fd35, 0d4000000000000000;
	{
	.reg .b32 %temp; 
	mov.b64 	{%temp, %r14}, %fd35;
	}
	and.b32  	%r5, %r14, 2146435072;
	setp.eq.s32 	%p2, %r5, 1062207488;
	abs.f64 	%fd4, %fd3;
	{ // callseq 0, 0
	.param .b64 param0;
	st.param.f64 	[param0], %fd4;
	.param .b64 retval0;
	call.uni (retval0), 
	__internal_accurate_pow, 
	(
	param0
	);
	ld.param.f64 	%fd36, [retval0];
	} // callseq 0
	setp.lt.s32 	%p3, %r3, 0;
	neg.f64 	%fd38, %fd36;
	selp.f64 	%fd39, %fd38, %fd36, %p2;
	selp.f64 	%fd70, %fd39, %fd36, %p3;
	setp.neu.f64 	%p4, %fd3, 0d0000000000000000;
	@%p4 bra 	$L__BB0_3;
	setp.eq.s32 	%p5, %r5, 1062207488;
	selp.b32 	%r15, %r3, 0, %p5;
	setp.lt.s32 	%p6, %r14, 0;
	or.b32  	%r16, %r15, 2146435072;
	selp.b32 	%r17, %r16, %r15, %p6;
	mov.b32 	%r18, 0;
	mov.b64 	%fd70, {%r18, %r17};
$L__BB0_3:
	add.f64 	%fd40, %fd3, 0d4000000000000000;
	{
	.reg .b32 %temp; 
	mov.b64 	{%temp, %r19}, %fd40;
	}
	and.b32  	%r20, %r19, 2146435072;
	setp.ne.s32 	%p7, %r20, 2146435072;
	@%p7 bra 	$L__BB0_8;
	setp.num.f64 	%p8, %fd3, %fd3;
	@%p8 bra 	$L__BB0_6;
	mov.f64 	%fd41, 0d4000000000000000;
	add.rn.f64 	%fd70, %fd3, %fd41;
	bra.uni 	$L__BB0_8;
$L__BB0_6:
	setp.neu.f64 	%p9, %fd4, 0d7FF0000000000000;
	@%p9 bra 	$L__BB0_8;
	setp.lt.s32 	%p10, %r3, 0;
	setp.eq.s32 	%p11, %r5, 1062207488;
	setp.lt.s32 	%p12, %r14, 0;
	selp.b32 	%r22, 0, 2146435072, %p12;
	and.b32  	%r23, %r14, 2147483647;
	setp.ne.s32 	%p13, %r23, 1071644672;
	or.b32  	%r24, %r22, -2147483648;
	selp.b32 	%r25, %r24, %r22, %p13;
	selp.b32 	%r26, %r25, %r22, %p11;
	selp.b32 	%r27, %r26, %r22, %p10;
	mov.b32 	%r28, 0;
	mov.b64 	%fd70, {%r28, %r27};
$L__BB0_8:
	cvta.to.global.u64 	%rd19, %rd10;
	setp.eq.s32 	%p14, %r5, 1062207488;
	setp.eq.f64 	%p15, %fd3, 0d3FF0000000000000;
	selp.f64 	%fd11, 0d3FF0000000000000, %fd70, %p15;
	add.s64 	%rd21, %rd19, %rd15;
	ld.global.f64 	%fd12, [%rd21];
	mul.wide.u32 	%rd22, %r2, 8;
	add.s64 	%rd23, %rd19, %rd22;
	ld.global.f64 	%fd13, [%rd23];
	sub.f64 	%fd14, %fd12, %fd13;
	{
	.reg .b32 %temp; 
	mov.b64 	{%temp, %r6}, %fd14;
	}
	abs.f64 	%fd15, %fd14;
	{ // callseq 1, 0
	.param .b64 param0;
	st.param.f64 	[param0], %fd15;
	.param .b64 retval0;
	call.uni (retval0), 
	__internal_accurate_pow, 
	(
	param0
	);
	ld.param.f64 	%fd42, [retval0];
	} // callseq 1
	setp.lt.s32 	%p16, %r6, 0;
	neg.f64 	%fd44, %fd42;
	selp.f64 	%fd45, %fd44, %fd42, %p14;
	selp.f64 	%fd72, %fd45, %fd42, %p16;
	setp.neu.f64 	%p17, %fd14, 0d0000000000000000;
	@%p17 bra 	$L__BB0_10;
	selp.b32 	%r30, %r6, 0, %p14;
	setp.lt.s32 	%p19, %r14, 0;
	or.b32  	%r31, %r30, 2146435072;
	selp.b32 	%r32, %r31, %r30, %p19;
	mov.b32 	%r33, 0;
	mov.b64 	%fd72, {%r33, %r32};
$L__BB0_10:
	add.f64 	%fd46, %fd14, 0d4000000000000000;
	{
	.reg .b32 %temp; 
	mov.b64 	{%temp, %r34}, %fd46;
	}
	and.b32  	%r35, %r34, 2146435072;
	setp.ne.s32 	%p20, %r35, 2146435072;
	@%p20 bra 	$L__BB0_15;
	setp.num.f64 	%p21, %fd14, %fd14;
	@%p21 bra 	$L__BB0_13;
	mov.f64 	%fd47, 0d4000000000000000;
	add.rn.f64 	%fd72, %fd14, %fd47;
	bra.uni 	$L__BB0_15;
$L__BB0_13:
	setp.neu.f64 	%p22, %fd15, 0d7FF0000000000000;
	@%p22 bra 	$L__BB0_15;
	setp.lt.s32 	%p23, %r6, 0;
	setp.eq.s32 	%p24, %r5, 1062207488;
	setp.lt.s32 	%p25, %r14, 0;
	selp.b32 	%r37, 0, 2146435072, %p25;
	and.b32  	%r38, %r14, 2147483647;
	setp.ne.s32 	%p26, %r38, 1071644672;
	or.b32  	%r39, %r37, -2147483648;
	selp.b32 	%r40, %r39, %r37, %p26;
	selp.b32 	%r41, %r40, %r37, %p24;
	selp.b32 	%r42, %r41, %r37, %p23;
	mov.b32 	%r43, 0;
	mov.b64 	%fd72, {%r43, %r42};
$L__BB0_15:
	cvta.to.global.u64 	%rd24, %rd13;
	setp.eq.s32 	%p27, %r5, 1062207488;
	setp.eq.f64 	%p28, %fd14, 0d3FF0000000000000;
	selp.f64 	%fd48, 0d3FF0000000000000, %fd72, %p28;
	add.f64 	%fd22, %fd11, %fd48;
	sqrt.rn.f64 	%fd23, %fd22;
	add.s64 	%rd26, %rd24, %rd15;
	ld.global.f64 	%fd24, [%rd26];
	mul.wide.u32 	%rd27, %r2, 8;
	add.s64 	%rd28, %rd24, %rd27;
	ld.global.f64 	%fd25, [%rd28];
	{
	.reg .b32 %temp; 
	mov.b64 	{%temp, %r7}, %fd23;
	}
	abs.f64 	%fd26, %fd23;
	{ // callseq 2, 0
	.param .b64 param0;
	st.param.f64 	[param0], %fd26;
	.param .b64 retval0;
	call.uni (retval0), 
	__internal_accurate_pow, 
	(
	param0
	);
	ld.param.f64 	%fd49, [retval0];
	} // callseq 2
	setp.lt.s32 	%p29, %r7, 0;
	neg.f64 	%fd51, %fd49;
	selp.f64 	%fd52, %fd51, %fd49, %p27;
	selp.f64 	%fd74, %fd52, %fd49, %p29;
	setp.neu.f64 	%p30, %fd22, 0d0000000000000000;
	@%p30 bra 	$L__BB0_17;
	selp.b32 	%r45, %r7, 0, %p27;
	setp.lt.s32 	%p32, %r14, 0;
	or.b32  	%r46, %r45, 2146435072;
	selp.b32 	%r47, %r46, %r45, %p32;
	mov.b32 	%r48, 0;
	mov.b64 	%fd74, {%r48, %r47};
$L__BB0_17:
	add.f64 	%fd53, %fd23, 0d4000000000000000;
	{
	.reg .b32 %temp; 
	mov.b64 	{%temp, %r49}, %fd53;
	}
	and.b32  	%r50, %r49, 2146435072;
	setp.ne.s32 	%p33, %r50, 2146435072;
	@%p33 bra 	$L__BB0_22;
	setp.ge.f64 	%p34, %fd22, 0d0000000000000000;
	@%p34 bra 	$L__BB0_20;
	mov.f64 	%fd54, 0d4000000000000000;
	add.rn.f64 	%fd74, %fd23, %fd54;
	bra.uni 	$L__BB0_22;
$L__BB0_20:
	setp.neu.f64 	%p35, %fd26, 0d7FF0000000000000;
	@%p35 bra 	$L__BB0_22;
	setp.lt.s32 	%p36, %r7, 0;
	setp.eq.s32 	%p37, %r5, 1062207488;
	setp.lt.s32 	%p38, %r14, 0;
	selp.b32 	%r52, 0, 2146435072, %p38;
	and.b32  	%r53, %r14, 2147483647;
	setp.ne.s32 	%p39, %r53, 1071644672;
	or.b32  	%r54, %r52, -2147483648;
	selp.b32 	%r55, %r54, %r52, %p39;
	selp.b32 	%r56, %r55, %r52, %p37;
	selp.b32 	%r57, %r56, %r52, %p36;
	mov.b32 	%r58, 0;
	mov.b64 	%fd74, {%r58, %r57};
$L__BB0_22:
	ld.param.u64 	%rd35, [_Z8asteroidPdS_S_S_S__param_2];
	setp.eq.f64 	%p40, %fd23, 0d3FF0000000000000;
	selp.f64 	%fd55, 0d3FF0000000000000, %fd74, %p40;
	mul.f64 	%fd56, %fd24, 0d3DD25868F4DEAE16;
	mul.f64 	%fd57, %fd56, %fd25;
	div.rn.f64 	%fd58, %fd57, %fd55;
	sub.f64 	%fd59, %fd2, %fd1;
	mul.f64 	%fd60, %fd58, %fd59;
	div.rn.f64 	%fd61, %fd60, %fd23;
	sub.f64 	%fd62, %fd13, %fd12;
	mul.f64 	%fd63, %fd58, %fd62;
	div.rn.f64 	%fd64, %fd63, %fd23;
	div.rn.f64 	%fd33, %fd61, %fd24;
	div.rn.f64 	%fd34, %fd64, %fd24;
	cvta.to.global.u64 	%rd29, %rd35;
	add.s64 	%rd1, %rd29, %rd15;
	ld.global.u64 	%rd36, [%rd1];
$L__BB0_23:
	mov.b64 	%fd65, %rd36;
	add.f64 	%fd66, %fd33, %fd65;
	mov.b64 	%rd31, %fd66;
	atom.relaxed.global.cas.b64 	%rd4, [%rd1], %rd36, %rd31;
	setp.ne.s64 	%p41, %rd36, %rd4;
	mov.u64 	%rd36, %rd4;
	@%p41 bra 	$L__BB0_23;
	cvta.to.global.u64 	%rd32, %rd12;
	add.s64 	%rd5, %rd32, %rd15;
	ld.global.u64 	%rd37, [%rd5];
$L__BB0_25:
	mov.b64 	%fd67, %rd37;
	add.f64 	%fd68, %fd34, %fd67;
	mov.b64 	%rd34, %fd68;
	atom.relaxed.global.cas.b64 	%rd8, [%rd5], %rd37, %rd34;
	setp.ne.s64 	%p42, %rd37, %rd8;
	mov.u64 	%rd37, %rd8;
	@%p42 bra 	$L__BB0_25;
$L__BB0_26:
	ret;

}
	// .globl	_Z9positionsPdS_S_S_S_
.visible .entry _Z9positionsPdS_S_S_S_(
	.param .u64 .ptr .align 1 _Z9positionsPdS_S_S_S__param_0,
	.param .u64 .ptr .align 1 _Z9positionsPdS_S_S_S__param_1,
	.param .u64 .ptr .align 1 _Z9positionsPdS_S_S_S__param_2,
	.param .u64 .ptr .align 1 _Z9positionsPdS_S_S_S__param_3,
	.param .u64 .ptr .align 1 _Z9positionsPdS_S_S_S__param_4
)
{
	.reg .pred 	%p<3>;
	.reg .b32 	%r<4>;
	.reg .b64 	%rd<25>;
	.reg .b64 	%fd<7>;

	ld.param.u64 	%rd11, [_Z9positionsPdS_S_S_S__param_0];
	ld.param.u64 	%rd9, [_Z9positionsPdS_S_S_S__param_1];
	ld.param.u64 	%rd12, [_Z9positionsPdS_S_S_S__param_2];
	ld.param.u64 	%rd10, [_Z9positionsPdS_S_S_S__param_3];
	cvta.to.global.u64 	%rd13, %rd11;
	cvta.to.global.u64 	%rd14, %rd12;
	mov.u32 	%r2, %ctaid.x;
	mov.u32 	%r3, %tid.x;
	mad.lo.s32 	%r1, %r2, %r2, %r3;
	mul.wide.s32 	%rd15, %r1, 8;
	add.s64 	%rd1, %rd13, %rd15;
	add.s64 	%rd16, %rd14, %rd15;
	ld.global.f64 	%fd1, [%rd16];
	ld.global.u64 	%rd23, [%rd1];
$L__BB1_1:
	mov.b64 	%fd3, %rd23;
	add.f64 	%fd4, %fd1, %fd3;
	mov.b64 	%rd17, %fd4;
	atom.relaxed.global.cas.b64 	%rd4, [%rd1], %rd23, %rd17;
	setp.ne.s64 	%p1, %rd23, %rd4;
	mov.u64 	%rd23, %rd4;
	@%p1 bra 	$L__BB1_1;
	cvta.to.global.u64 	%rd18, %rd9;
	add.s64 	%rd5, %rd18, %rd15;
	cvta.to.global.u64 	%rd20, %rd10;
	add.s64 	%rd21, %rd20, %rd15;
	ld.global.f64 	%fd2, [%rd21];
	ld.global.u64 	%rd24, [%rd5];
$L__BB1_3:
	mov.b64 	%fd5, %rd24;
	add.f64 	%fd6, %fd2, %fd5;
	mov.b64 	%rd22, %fd6;
	atom.relaxed.global.cas.b64 	%rd8, [%rd5], %rd24, %rd22;
	setp.ne.s64 	%p2, %rd24, %rd8;
	mov.u64 	%rd24, %rd8;
	@%p2 bra 	$L__BB1_3;
	ret;

}
.func  (.param .b64 func_retval0) __internal_accurate_pow(
	.param .b64 __internal_accurate_pow_param_0
)
{
	.reg .pred 	%p<8>;
	.reg .b32 	%r<49>;
	.reg .b32 	%f<3>;
	.reg .b64 	%fd<109>;

	ld.param.f64 	%fd10, [__internal_accurate_pow_param_0];
	{
	.reg .b32 %temp; 
	mov.b64 	{%temp, %r46}, %fd10;
	}
	{
	.reg .b32 %temp; 
	mov.b64 	{%r45, %temp}, %fd10;
	}
	shr.u32 	%r47, %r46, 20;
	setp.gt.u32 	%p1, %r46, 1048575;
	@%p1 bra 	$L__BB2_2;
	mul.f64 	%fd11, %fd10, 0d4350000000000000;
	{
	.reg .b32 %temp; 
	mov.b64 	{%temp, %r46}, %fd11;
	}
	{
	.reg .b32 %temp; 
	mov.b64 	{%r45, %temp}, %fd11;
	}
	shr.u32 	%r16, %r46, 20;
	add.s32 	%r47, %r16, -54;
$L__BB2_2:
	add.s32 	%r48, %r47, -1023;
	and.b32  	%r17, %r46, -2146435073;
	or.b32  	%r18, %r17, 1072693248;
	mov.b64 	%fd107, {%r45, %r18};
	setp.lt.u32 	%p2, %r18, 1073127583;
	@%p2 bra 	$L__BB2_4;
	{
	.reg .b32 %temp; 
	mov.b64 	{%r19, %temp}, %fd107;
	}
	{
	.reg .b32 %temp; 
	mov.b64 	{%temp, %r20}, %fd107;
	}
	add.s32 	%r21, %r20, -1048576;
	mov.b64 	%fd107, {%r19, %r21};
	add.s32 	%r48, %r47, -1022;
$L__BB2_4:
	add.f64 	%fd12, %fd107, 0dBFF0000000000000;
	add.f64 	%fd13, %fd107, 0d3FF0000000000000;
	rcp.approx.ftz.f64 	%fd14, %fd13;
	neg.f64 	%fd15, %fd13;
	fma.rn.f64 	%fd16, %fd15, %fd14, 0d3FF0000000000000;
	fma.rn.f64 	%fd17, %fd16, %fd16, %fd16;
	fma.rn.f64 	%fd18, %fd17, %fd14, %fd14;
	mul.f64 	%fd19, %fd12, %fd18;
	fma.rn.f64 	%fd20, %fd12, %fd18, %fd19;
	mul.f64 	%fd21, %fd20, %fd20;
	fma.rn.f64 	%fd22, %fd21, 0d3EB0F5FF7D2CAFE2, 0d3ED0F5D241AD3B5A;
	fma.rn.f64 	%fd23, %fd22, %fd21, 0d3EF3B20A75488A3F;
	fma.rn.f64 	%fd24, %fd23, %fd21, 0d3F1745CDE4FAECD5;
	fma.rn.f64 	%fd25, %fd24, %fd21, 0d3F3C71C7258A578B;
	fma.rn.f64 	%fd26, %fd25, %fd21, 0d3F6249249242B910;
	fma.rn.f64 	%fd27, %fd26, %fd21, 0d3F89999999999DFB;
	sub.f64 	%fd28, %fd12, %fd20;
	add.f64 	%fd29, %fd28, %fd28;
	neg.f64 	%fd30, %fd20;
	fma.rn.f64 	%fd31, %fd30, %fd12, %fd29;
	mul.f64 	%fd32, %fd18, %fd31;
	fma.rn.f64 	%fd33, %fd21, %fd27, 0d3FB5555555555555;
	mov.f64 	%fd34, 0d3FB5555555555555;
	sub.f64 	%fd35, %fd34, %fd33;
	fma.rn.f64 	%fd36, %fd21, %fd27, %fd35;
	add.f64 	%fd37, %fd36, 0dBC46A4CB00B9E7B0;
	add.f64 	%fd38, %fd33, %fd37;
	sub.f64 	%fd39, %fd33, %fd38;
	add.f64 	%fd40, %fd37, %fd39;
	mul.rn.f64 	%fd41, %fd20, %fd20;
	neg.f64 	%fd42, %fd41;
	fma.rn.f64 	%fd43, %fd20, %fd20, %fd42;
	{
	.reg .b32 %temp; 
	mov.b64 	{%r22, %temp}, %fd32;
	}
	{
	.reg .b32 %temp; 
	mov.b64 	{%temp, %r23}, %fd32;
	}
	add.s32 	%r24, %r23, 1048576;
	mov.b64 	%fd44, {%r22, %r24};
	fma.rn.f64 	%fd45, %fd20, %fd44, %fd43;
	mul.rn.f64 	%fd46, %fd41, %fd20;
	neg.f64 	%fd47, %fd46;
	fma.rn.f64 	%fd48, %fd41, %fd20, %fd47;
	fma.rn.f64 	%fd49, %fd41, %fd32, %fd48;
	fma.rn.f64 	%fd50, %fd45, %fd20, %fd49;
	mul.rn.f64 	%fd51, %fd38, %fd46;
	neg.f64 	%fd52, %fd51;
	fma.rn.f64 	%fd53, %fd38, %fd46, %fd52;
	fma.rn.f64 	%fd54, %fd38, %fd50, %fd53;
	fma.rn.f64 	%fd55, %fd40, %fd46, %fd54;
	add.f64 	%fd56, %fd51, %fd55;
	sub.f64 	%fd57, %fd51, %fd56;
	add.f64 	%fd58, %fd55, %fd57;
	add.f64 	%fd59, %fd20, %fd56;
	sub.f64 	%fd60, %fd20, %fd59;
	add.f64 	%fd61, %fd56, %fd60;
	add.f64 	%fd62, %fd58, %fd61;
	add.f64 	%fd63, %fd32, %fd62;
	add.f64 	%fd64, %fd59, %fd63;
	sub.f64 	%fd65, %fd59, %fd64;
	add.f64 	%fd66, %fd63, %fd65;
	xor.b32  	%r25, %r48, -2147483648;
	mov.b32 	%r26, 1127219200;
	mov.b64 	%fd67, {%r25, %r26};
	mov.b32 	%r27, -2147483648;
	mov.b64 	%fd68, {%r27, %r26};
	sub.f64 	%fd69, %fd67, %fd68;
	fma.rn.f64 	%fd70, %fd69, 0d3FE62E42FEFA39EF, %fd64;
	fma.rn.f64 	%fd71, %fd69, 0dBFE62E42FEFA39EF, %fd70;
	sub.f64 	%fd72, %fd71, %fd64;
	sub.f64 	%fd73, %fd66, %fd72;
	fma.rn.f64 	%fd74, %fd69, 0d3C7ABC9E3B39803F, %fd73;
	add.f64 	%fd75, %fd70, %fd74;
	sub.f64 	%fd76, %fd70, %fd75;
	add.f64 	%fd77, %fd74, %fd76;
	mov.f64 	%fd78, 0d4000000000000000;
	{
	.reg .b32 %temp; 
	mov.b64 	{%temp, %r28}, %fd78;
	}
	{
	.reg .b32 %temp; 
	mov.b64 	{%r29, %temp}, %fd78;
	}
	shl.b32 	%r30, %r28, 1;
	setp.gt.u32 	%p3, %r30, -33554433;
	and.b32  	%r31, %r28, -15728641;
	selp.b32 	%r32, %r31, %r28, %p3;
	mov.b64 	%fd79, {%r29, %r32};
	mul.rn.f64 	%fd80, %fd75, %fd79;
	neg.f64 	%fd81, %fd80;
	fma.rn.f64 	%fd82, %fd75, %fd79, %fd81;
	fma.rn.f64 	%fd83, %fd77, %fd79, %fd82;
	add.f64 	%fd4, %fd80, %fd83;
	sub.f64 	%fd84, %fd80, %fd4;
	add.f64 	%fd5, %fd83, %fd84;
	fma.rn.f64 	%fd85, %fd4, 0d3FF71547652B82FE, 0d4338000000000000;
	{
	.reg .b32 %temp; 
	mov.b64 	{%r13, %temp}, %fd85;
	}
	mov.f64 	%fd86, 0dC338000000000000;
	add.rn.f64 	%fd87, %fd85, %fd86;
	fma.rn.f64 	%fd88, %fd87, 0dBFE62E42FEFA39EF, %fd4;
	fma.rn.f64 	%fd89, %fd87, 0dBC7ABC9E3B39803F, %fd88;
	fma.rn.f64 	%fd90, %fd89, 0d3E5ADE1569CE2BDF, 0d3E928AF3FCA213EA;
	fma.rn.f64 	%fd91, %fd90, %fd89, 0d3EC71DEE62401315;
	fma.rn.f64 	%fd92, %fd91, %fd89, 0d3EFA01997C89EB71;
	fma.rn.f64 	%fd93, %fd92, %fd89, 0d3F2A01A014761F65;
	fma.rn.f64 	%fd94, %fd93, %fd89, 0d3F56C16C1852B7AF;
	fma.rn.f64 	%fd95, %fd94, %fd89, 0d3F81111111122322;
	fma.rn.f64 	%fd96, %fd95, %fd89, 0d3FA55555555502A1;
	fma.rn.f64 	%fd97, %fd96, %fd89, 0d3FC5555555555511;
	fma.rn.f64 	%fd98, %fd97, %fd89, 0d3FE000000000000B;
	fma.rn.f64 	%fd99, %fd98, %fd89, 0d3FF0000000000000;
	fma.rn.f64 	%fd100, %fd99, %fd89, 0d3FF0000000000000;
	{
	.reg .b32 %temp; 
	mov.b64 	{%r14, %temp}, %fd100;
	}
	{
	.reg .b32 %temp; 
	mov.b64 	{%temp, %r15}, %fd100;
	}
	shl.b32 	%r33, %r13, 20;
	add.s32 	%r34, %r33, %r15;
	mov.b64 	%fd108, {%r14, %r34};
	{
	.reg .b32 %temp; 
	mov.b64 	{%temp, %r35}, %fd4;
	}
	mov.b32 	%f2, %r35;
	abs.f32 	%f1, %f2;
	setp.lt.f32 	%p4, %f1, 0f4086232B;
	@%p4 bra 	$L__BB2_7;
	setp.lt.f64 	%p5, %fd4, 0d0000000000000000;
	add.f64 	%fd101, %fd4, 0d7FF0000000000000;
	selp.f64 	%fd108, 0d0000000000000000, %fd101, %p5;
	setp.geu.f32 	%p6, %f1, 0f40874800;
	@%p6 bra 	$L__BB2_7;
	shr.u32 	%r36, %r13, 31;
	add.s32 	%r37, %r13, %r36;
	shr.s32 	%r38, %r37, 1;
	shl.b32 	%r39, %r38, 20;
	add.s32 	%r40, %r15, %r39;
	mov.b64 	%fd102, {%r14, %r40};
	sub.s32 	%r41, %r13, %r38;
	shl.b32 	%r42, %r41, 20;
	add.s32 	%r43, %r42, 1072693248;
	mov.b32 	%r44, 0;
	mov.b64 	%fd103, {%r44, %r43};
	mul.f64 	%fd108, %fd103, %fd102;
$L__BB2_7:
	abs.f64 	%fd104, %fd108;
	setp.eq.f64 	%p7, %fd104, 0d7FF0000000000000;
	fma.rn.f64 	%fd105, %fd108, %fd5, %fd108;
	selp.f64 	%fd106, %fd108, %fd105, %p7;
	st.param.f64 	[func_retval0], %fd106;
	ret;

}


// ===== COMPILED SASS (sm_100) =====

	.target	sm_100

	.elftype	@"ET_EXEC"


//--------------------- .note.nv.tkinfo           --------------------------
	.section	.note.nv.tkinfo,"",@"SHT_NOTE"
	.sectionflags	@"SHF_NOTE_NV_TKINFO"
	.tkinfo
        /*0018*/ 	.word	0x00000002
        /*0030*/ 	.string	""
        /*0030*/ 	.string	"ptxas"
        /*0030*/ 	.string	"Cuda compilation tools, release 13.0, V13.0.88"
        /*0030*/ 	.string	"Build cuda_13.0.r13.0/compiler.36424714_0"
        /*0030*/ 	.string	"-arch sm_100 -m 64 "



//--------------------- .note.nv.cuinfo           --------------------------
	.section	.note.nv.cuinfo,"",@"SHT_NOTE"
	.sectionflags	@"SHF_NOTE_NV_CUINFO"
        /*0018*/ 	.short	0x0002
        /*001a*/ 	.short	0x0064
        /*001c*/ 	.short	0x0082
	.zero		2


//--------------------- .nv.info                  --------------------------
	.section	.nv.info,"",@"SHT_CUDA_INFO"
	.align	4


	//----- nvinfo : EIATTR_REGCOUNT
	.align		4
        /*0000*/ 	.byte	0x04, 0x2f
        /*0002*/ 	.short	(.L_1 - .L_0)
	.align		4
.L_0:
        /*0004*/ 	.word	index@(_Z8asteroidPdS_S_S_S_)
        /*0008*/ 	.word	0x00000026


	//----- nvinfo : EIATTR_FRAME_SIZE
	.align		4
.L_1:
        /*000c*/ 	.byte	0x04, 0x11
        /*000e*/ 	.short	(.L_3 - .L_2)
	.align		4
.L_2:
        /*0010*/ 	.word	index@($_Z8asteroidPdS_S_S_S_$__internal_accurate_pow)
        /*0014*/ 	.word	0x00000000


	//----- nvinfo : EIATTR_FRAME_SIZE
	.align		4
.L_3:
        /*0018*/ 	.byte	0x04, 0x11
        /*001a*/ 	.short	(.L_5 - .L_4)
	.align		4
.L_4:
        /*001c*/ 	.word	index@($__internal_1_$__cuda_sm20_dsqrt_rn_f64_mediumpath_v1)
        /*0020*/ 	.word	0x00000000


	//----- nvinfo : EIATTR_FRAME_SIZE
	.align		4
.L_5:
        /*0024*/ 	.byte	0x04, 0x11
        /*0026*/ 	.short	(.L_7 - .L_6)
	.align		4
.L_6:
        /*0028*/ 	.word	index@($__internal_0_$__cuda_sm20_div_rn_f64_full)
        /*002c*/ 	.word	0x00000000


	//----- nvinfo : EIATTR_FRAME_SIZE
	.align		4
.L_7:
        /*0030*/ 	.byte	0x04, 0x11
        /*0032*/ 	.short	(.L_9 - .L_8)
	.align		4
.L_8:
        /*0034*/ 	.word	index@(_Z8asteroidPdS_S_S_S_)
        /*0038*/ 	.word	0x00000000


	//----- nvinfo : EIATTR_REGCOUNT
	.align		4
.L_9:
        /*003c*/ 	.byte	0x04, 0x2f
        /*003e*/ 	.short	(.L_11 - .L_10)
	.align		4
.L_10:
        /*0040*/ 	.word	index@(_Z9positionsPdS_S_S_S_)
        /*0044*/ 	.word	0x0000000e


	//----- nvinfo : EIATTR_FRAME_SIZE
	.align		4
.L_11:
        /*0048*/ 	.byte	0x04, 0x11
        /*004a*/ 	.short	(.L_13 - .L_12)
	.align		4
.L_12:
        /*004c*/ 	.word	index@(_Z9positionsPdS_S_S_S_)
        /*0050*/ 	.word	0x00000000


	//----- nvinfo : EIATTR_MIN_STACK_SIZE
	.align		4
.L_13:
        /*0054*/ 	.byte	0x04, 0x12
        /*0056*/ 	.short	(.L_15 - .L_14)
	.align		4
.L_14:
        /*0058*/ 	.word	index@(_Z9positionsPdS_S_S_S_)
        /*005c*/ 	.word	0x00000000


	//----- nvinfo : EIATTR_MIN_STACK_SIZE
	.align		4
.L_15:
        /*0060*/ 	.byte	0x04, 0x12
        /*0062*/ 	.short	(.L_17 - .L_16)
	.align		4
.L_16:
        /*0064*/ 	.word	index@(_Z8asteroidPdS_S_S_S_)
        /*0068*/ 	.word	0x00000000
.L_17:


//--------------------- .nv.compat                --------------------------
	.section	.nv.compat,"",@"SHT_CUDA_COMPAT_INFO"
	.align	4
        /*0000*/ 	.byte	0x02, 0x09, 0x00, 0x00, 0x02, 0x02, 0x01, 0x00, 0x02, 0x05, 0x05, 0x00, 0x03, 0x07, 0x01, 0x01
        /*0010*/ 	.byte	0x02, 0x03, 0x00, 0x00, 0x02, 0x06, 0x01, 0x00, 0x04, 0x0b, 0x08, 0x00, 0x01, 0x00, 0x00, 0x00
        /*0020*/ 	.byte	0x00, 0x00, 0x00, 0x00


//--------------------- .nv.info._Z9positionsPdS_S_S_S_ --------------------------
	.section	.nv.info._Z9positionsPdS_S_S_S_,"",@"SHT_CUDA_INFO"
	.sectionflags	@""
	.align	4


	//----- nvinfo : EIATTR_CUDA_API_VERSION
	.align		4
        /*0000*/ 	.byte	0x04, 0x37
        /*0002*/ 	.short	(.L_19 - .L_18)
.L_18:
        /*0004*/ 	.word	0x00000082


	//----- nvinfo : EIATTR_KPARAM_INFO
	.align		4
.L_19:
        /*0008*/ 	.byte	0x04, 0x17
        /*000a*/ 	.short	(.L_21 - .L_20)
.L_20:
        /*000c*/ 	.word	0x00000000
        /*0010*/ 	.short	0x0004
        /*0012*/ 	.short	0x0020
        /*0014*/ 	.byte	0x00, 0xf5, 0x21, 0x00


	//----- nvinfo : EIATTR_KPARAM_INFO
	.align		4
.L_21:
        /*0018*/ 	.byte	0x04, 0x17
        /*001a*/ 	.short	(.L_23 - .L_22)
.L_22:
        /*001c*/ 	.word	0x00000000
        /*0020*/ 	.short	0x0003
        /*0022*/ 	.short	0x0018
        /*0024*/ 	.byte	0x00, 0xf5, 0x21, 0x00


	//----- nvinfo : EIATTR_KPARAM_INFO
	.align		4
.L_23:
        /*0028*/ 	.byte	0x04, 0x17
        /*002a*/ 	.short	(.L_25 - .L_24)
.L_24:
        /*002c*/ 	.word	0x00000000
        /*0030*/ 	.short	0x0002
        /*0032*/ 	.short	0x0010
        /*0034*/ 	.byte	0x00, 0xf5, 0x21, 0x00


	//----- nvinfo : EIATTR_KPARAM_INFO
	.align		4
.L_25:
        /*0038*/ 	.byte	0x04, 0x17
        /*003a*/ 	.short	(.L_27 - .L_26)
.L_26:
        /*003c*/ 	.word	0x00000000
        /*0040*/ 	.short	0x0001
        /*0042*/ 	.short	0x0008
        /*0044*/ 	.byte	0x00, 0xf5, 0x21, 0x00


	//----- nvinfo : EIATTR_KPARAM_INFO
	.align		4
.L_27:
        /*0048*/ 	.byte	0x04, 0x17
        /*004a*/ 	.short	(.L_29 - .L_28)
.L_28:
        /*004c*/ 	.word	0x00000000
        /*0050*/ 	.short	0x0000
        /*0052*/ 	.short	0x0000
        /*0054*/ 	.byte	0x00, 0xf5, 0x21, 0x00


	//----- nvinfo : EIATTR_SPARSE_MMA_MASK
	.align		4
.L_29:
        /*0058*/ 	.byte	0x03, 0x50
        /*005a*/ 	.short	0x0000


	//----- nvinfo : EIATTR_MAXREG_COUNT
	.align		4
        /*005c*/ 	.byte	0x03, 0x1b
        /*005e*/ 	.short	0x00ff


	//----- nvinfo : EIATTR_MERCURY_ISA_VERSION
	.align		4
        /*0060*/ 	.byte	0x03, 0x5f
        /*0062*/ 	.short	0x0101


	//----- nvinfo : EIATTR_VRC_CTA_INIT_COUNT
	.align		4
        /*0064*/ 	.byte	0x02, 0x4a
	.zero		1
	.zero		1


	//----- nvinfo : EIATTR_EXIT_INSTR_OFFSETS
	.align		4
        /*0068*/ 	.byte	0x04, 0x1c
        /*006a*/ 	.short	(.L_31 - .L_30)


	//   ....[0]....
.L_30:
        /*006c*/ 	.word	0x00000230


	//----- nvinfo : EIATTR_CRS_STACK_SIZE
	.align		4
.L_31:
        /*0070*/ 	.byte	0x04, 0x1e
        /*0072*/ 	.short	(.L_33 - .L_32)
.L_32:
        /*0074*/ 	.word	0x00000000


	//----- nvinfo : EIATTR_CBANK_PARAM_SIZE
	.align		4
.L_33:
        /*0078*/ 	.byte	0x03, 0x19
        /*007a*/ 	.short	0x0028


	//----- nvinfo : EIATTR_PARAM_CBANK
	.align		4
        /*007c*/ 	.byte	0x04, 0x0a
        /*007e*/ 	.short	(.L_35 - .L_34)
	.align		4
.L_34:
        /*0080*/ 	.word	index@(.nv.constant0._Z9positionsPdS_S_S_S_)
        /*0084*/ 	.short	0x0380
        /*0086*/ 	.short	0x0028


	//----- nvinfo : EIATTR_SW_WAR
	.align		4
.L_35:
        /*0088*/ 	.byte	0x04, 0x36
        /*008a*/ 	.short	(.L_37 - .L_36)
.L_36:
        /*008c*/ 	.word	0x00000008
.L_37:


//--------------------- .nv.info._Z8asteroidPdS_S_S_S_ --------------------------
	.section	.nv.info._Z8asteroidPdS_S_S_S_,"",@"SHT_CUDA_INFO"
	.sectionflags	@""
	.align	4


	//----- nvinfo : EIATTR_CUDA_API_VERSION
	.align		4
        /*0000*/ 	.byte	0x04, 0x37
        /*0002*/ 	.short	(.L_39 - .L_38)
.L_38:
        /*0004*/ 	.word	0x00000082


	//----- nvinfo : EIATTR_KPARAM_INFO
	.align		4
.L_39:
        /*0008*/ 	.byte	0x04, 0x17
        /*000a*/ 	.short	(.L_41 - .L_40)
.L_40:
        /*000c*/ 	.word	0x00000000
        /*0010*/ 	.short	0x0004
        /*0012*/ 	.short	0x0020
        /*0014*/ 	.byte	0x00, 0xf5, 0x21, 0x00


	//----- nvinfo : EIATTR_KPARAM_INFO
	.align		4
.L_41:
        /*0018*/ 	.byte	0x04, 0x17
        /*001a*/ 	.short	(.L_43 - .L_42)
.L_42:
        /*001c*/ 	.word	0x00000000
        /*0020*/ 	.short	0x0003
        /*0022*/ 	.short	0x0018
        /*0024*/ 	.byte	0x00, 0xf5, 0x21, 0x00


	//----- nvinfo : EIATTR_KPARAM_INFO
	.align		4
.L_43:
        /*0028*/ 	.byte	0x04, 0x17
        /*002a*/ 	.short	(.L_45 - .L_44)
.L_44:
        /*002c*/ 	.word	0x00000000
        /*0030*/ 	.short	0x0002
        /*0032*/ 	.short	0x0010
        /*0034*/ 	.byte	0x00, 0xf5, 0x21, 0x00


	//----- nvinfo : EIATTR_KPARAM_INFO
	.align		4
.L_45:
        /*0038*/ 	.byte	0x04, 0x17
        /*003a*/ 	.short	(.L_47 - .L_46)
.L_46:
        /*003c*/ 	.word	0x00000000
        /*0040*/ 	.short	0x0001
        /*0042*/ 	.short	0x0008
        /*0044*/ 	.byte	0x00, 0xf5, 0x21, 0x00


	//----- nvinfo : EIATTR_KPARAM_INFO
	.align		4
.L_47:
        /*0048*/ 	.byte	0x04, 0x17
        /*004a*/ 	.short	(.L_49 - .L_48)
.L_48:
        /*004c*/ 	.word	0x00000000
        /*0050*/ 	.short	0x0000
        /*0052*/ 	.short	0x0000
        /*0054*/ 	.byte	0x00, 0xf5, 0x21, 0x00


	//----- nvinfo : EIATTR_SPARSE_MMA_MASK
	.align		4
.L_49:
        /*0058*/ 	.byte	0x03, 0x50
        /*005a*/ 	.short	0x0000


	//----- nvinfo : EIATTR_MAXREG_COUNT
	.align		4
        /*005c*/ 	.byte	0x03, 0x1b
        /*005e*/ 	.short	0x00ff


	//----- nvinfo : EIATTR_MERCURY_ISA_VERSION
	.align		4
        /*0060*/ 	.byte	0x03, 0x5f
        /*0062*/ 	.short	0x0101


	//----- nvinfo : EIATTR_VRC_CTA_INIT_COUNT
	.align		4
        /*0064*/ 	.byte	0x02, 0x4a
	.zero		1
	.zero		1


	//----- nvinfo : EIATTR_EXIT_INSTR_OFFSETS
	.align		4
        /*0068*/ 	.byte	0x04, 0x1c
        /*006a*/ 	.short	(.L_51 - .L_50)


	//   ....[0]....
.L_50:
        /*006c*/ 	.word	0x000000a0


	//   ....[1]....
        /*0070*/ 	.word	0x00001090


	//----- nvinfo : EIATTR_CRS_STACK_SIZE
	.align		4
.L_51:
        /*0074*/ 	.byte	0x04, 0x1e
        /*0076*/ 	.short	(.L_53 - .L_52)
.L_52:
        /*0078*/ 	.word	0x00000000


	//----- nvinfo : EIATTR_CBANK_PARAM_SIZE
	.align		4
.L_53:
        /*007c*/ 	.byte	0x03, 0x19
        /*007e*/ 	.short	0x0028


	//----- nvinfo : EIATTR_PARAM_CBANK
	.align		4
        /*0080*/ 	.byte	0x04, 0x0a
        /*0082*/ 	.short	(.L_55 - .L_54)
	.align		4
.L_54:
        /*0084*/ 	.word	index@(.nv.constant0._Z8asteroidPdS_S_S_S_)
        /*0088*/ 	.short	0x0380
        /*008a*/ 	.short	0x0028


	//----- nvinfo : EIATTR_SW_WAR
	.align		4
.L_55:
        /*008c*/ 	.byte	0x04, 0x36
        /*008e*/ 	.short	(.L_57 - .L_56)
.L_56:
        /*0090*/ 	.word	0x00000008
.L_57:


//--------------------- .nv.callgraph             --------------------------
	.section	.nv.callgraph,"",@"SHT_CUDA_CALLGRAPH"
	.align	4
	.sectionentsize	8
	.align		4
        /*0000*/ 	.word	0x00000000
	.align		4
        /*0004*/ 	.word	0xffffffff
	.align		4
        /*0008*/ 	.word	0x00000000
	.align		4
        /*000c*/ 	.word	0xfffffffe
	.align		4
        /*0010*/ 	.word	0x00000000
	.align		4
        /*0014*/ 	.word	0xfffffffd
	.align		4
        /*0018*/ 	.word	0x00000000
	.align		4
        /*001c*/ 	.word	0xfffffffc


//--------------------- .text._Z9positionsPdS_S_S_S_ --------------------------
	.section	.text._Z9positionsPdS_S_S_S_,"ax",@progbits
	.align	128
        .global         _Z9positionsPdS_S_S_S_
        .type           _Z9positionsPdS_S_S_S_,@function
        .size           _Z9positionsPdS_S_S_S_,(.L_x_42 - _Z9positionsPdS_S_S_S_)
        .other          _Z9positionsPdS_S_S_S_,@"STO_CUDA_ENTRY STV_DEFAULT"
_Z9positionsPdS_S_S_S_:
.text._Z9positionsPdS_S_S_S_:
[----:B------:R-:W-:Y:S01]  /*0000*/  LDC R1, c[0x0][0x37c] ;  /* 0x0000df00ff017b82 */ /* 0x000fe20000000800 */
[----:B------:R-:W0:Y:S07]  /*0010*/  S2R R7, SR_CTAID.X ;  /* 0x0000000000077919 */ /* 0x000e2e0000002500 */
[----:B------:R-:W1:Y:S01]  /*0020*/  LDC.64 R4, c[0x0][0x390] ;  /* 0x0000e400ff047b82 */ /* 0x000e620000000a00 */
[----:B------:R-:W2:Y:S01]  /*0030*/  LDCU.64 UR4, c[0x0][0x358] ;  /* 0x00006b00ff0477ac */ /* 0x000ea20008000a00 */
[----:B------:R-:W0:Y:S06]  /*0040*/  S2R R0, SR_TID.X ;  /* 0x0000000000007919 */ /* 0x000e2c0000002100 */
[----:B------:R-:W3:Y:S01]  /*0050*/  LDC.64 R2, c[0x0][0x380] ;  /* 0x0000e000ff027b82 */ /* 0x000ee20000000a00 */
[----:B0-----:R-:W-:-:S04]  /*0060*/  IMAD R7, R7, R7, R0 ;  /* 0x0000000707077224 */ /* 0x001fc800078e0200 */
[----:B-1----:R-:W-:-:S04]  /*0070*/  IMAD.WIDE R4, R7, 0x8, R4 ;  /* 0x0000000807047825 */ /* 0x002fc800078e0204 */
[----:B---3--:R-:W-:Y:S02]  /*0080*/  IMAD.WIDE R2, R7, 0x8, R2 ;  /* 0x0000000807027825 */ /* 0x008fe400078e0202 */
[----:B--2---:R-:W5:Y:S04]  /*0090*/  LDG.E.64 R4, desc[UR4][R4.64] ;  /* 0x0000000404047981 */ /* 0x004f68000c1e1b00 */
[----:B------:R0:W5:Y:S01]  /*00a0*/  LDG.E.64 R8, desc[UR4][R2.64] ;  /* 0x0000000402087981 */ /* 0x000162000c1e1b00 */
[----:B------:R-:W-:Y:S01]  /*00b0*/  BSSY B0, `(.L_x_0) ;  /* 0x0000009000007945 */ /* 0x000fe20003800000 */
.L_x_1:
[----:B-----5:R-:W-:Y:S01]  /*00c0*/  DADD R10, R4, R8 ;  /* 0x00000000040a7229 */ /* 0x020fe20000000008 */
[----:B------:R-:W-:Y:S09]  /*00d0*/  YIELD ;  /* 0x0000000000007946 */ /* 0x000ff20003800000 */
[----:B------:R-:W2:Y:S02]  /*00e0*/  ATOMG.E.CAS.64.STRONG.GPU PT, R10, [R2], R8, R10 ;  /* 0x00000008020a73a9 */ /* 0x000ea400001ee50a */
[----:B--2---:R-:W-:-:S02]  /*00f0*/  ISETP.NE.U32.AND P0, PT, R8, R10, PT ;  /* 0x0000000a0800720c */ /* 0x004fc40003f05070 */
[----:B------:R-:W-:Y:S02]  /*0100*/  MOV R8, R10 ;  /* 0x0000000a00087202 */ /* 0x000fe40000000f00 */
[-C--:B------:R-:W-:Y:S02]  /*0110*/  ISETP.NE.AND.EX P0, PT, R9, R11.reuse, PT, P0 ;  /* 0x0000000b0900720c */ /* 0x080fe40003f05300 */
[----:B------:R-:W-:-:S11]  /*0120*/  MOV R9, R11 ;  /* 0x0000000b00097202 */ /* 0x000fd60000000f00 */
[----:B------:R-:W-:Y:S05]  /*0130*/  @P0 BRA `(.L_x_1) ;  /* 0xfffffffc00e00947 */ /* 0x000fea000383ffff */
[----:B------:R-:W-:Y:S05]  /*0140*/  BSYNC B0 ;  /* 0x0000000000007941 */ /* 0x000fea0003800000 */
.L_x_0:
[----:B------:R-:W1:Y:S08]  /*0150*/  LDC.64 R4, c[0x0][0x398] ;  /* 0x0000e600ff047b82 */ /* 0x000e700000000a00 */
[----:B0-----:R-:W0:Y:S01]  /*0160*/  LDC.64 R2, c[0x0][0x388] ;  /* 0x0000e200ff027b82 */ /* 0x001e220000000a00 */
[----:B-1----:R-:W-:-:S06]  /*0170*/  IMAD.WIDE R4, R7, 0x8, R4 ;  /* 0x0000000807047825 */ /* 0x002fcc00078e0204 */
[----:B------:R-:W5:Y:S01]  /*0180*/  LDG.E.64 R4, desc[UR4][R4.64] ;  /* 0x0000000404047981 */ /* 0x000f62000c1e1b00 */
[----:B0-----:R-:W-:-:S05]  /*0190*/  IMAD.WIDE R2, R7, 0x8, R2 ;  /* 0x0000000807027825 */ /* 0x001fca00078e0202 */
[----:B------:R0:W5:Y:S02]  /*01a0*/  LDG.E.64 R8, desc[UR4][R2.64] ;  /* 0x0000000402087981 */ /* 0x000164000c1e1b00 */
.L_x_2:
        /* <DEDUP_REMOVED lines=8> */
[----:B------:R-:W-:Y:S05]  /*0230*/  EXIT ;  /* 0x000000000000794d */ /* 0x000fea0003800000 */
.L_x_3:
[----:B------:R-:W-:-:S00]  /*0240*/  BRA `(.L_x_3) ;  /* 0xfffffffc00fc7947 */ /* 0x000fc0000383ffff */
[----:B------:R-:W-:-:S00]  /*0250*/  NOP ;  /* 0x0000000000007918 */ /* 0x000fc00000000000 */
        /* <DEDUP_REMOVED lines=10> */
.L_x_42:


//--------------------- .text._Z8asteroidPdS_S_S_S_ --------------------------
	.section	.text._Z8asteroidPdS_S_S_S_,"ax",@progbits
	.align	128
        .global         _Z8asteroidPdS_S_S_S_
        .type           _Z8asteroidPdS_S_S_S_,@function
        .size           _Z8asteroidPdS_S_S_S_,(.L_x_41 - _Z8asteroidPdS_S_S_S_)
        .other          _Z8asteroidPdS_S_S_S_,@"STO_CUDA_ENTRY STV_DEFAULT"
_Z8asteroidPdS_S_S_S_:
.text._Z8asteroidPdS_S_S_S_:
[----:B------:R-:W-:Y:S01]  /*0000*/  LDC R1, c[0x0][0x37c] ;  /* 0x0000df00ff017b82 */ /* 0x000fe20000000800 */
[----:B------:R-:W0:Y:S07]  /*0010*/  S2R R3, SR_TID.X ;  /* 0x0000000000037919 */ /* 0x000e2e0000002100 */
[----:B------:R-:W0:Y:S01]  /*0020*/  LDC R0, c[0x0][0x360] ;  /* 0x0000d800ff007b82 */ /* 0x000e220000000800 */
[----:B------:R-:W1:Y:S07]  /*0030*/  S2R R2, SR_TID.Y ;  /* 0x0000000000027919 */ /* 0x000e6e0000002200 */
[----:B------:R-:W0:Y:S08]  /*0040*/  S2UR UR4, SR_CTAID.X ;  /* 0x00000000000479c3 */ /* 0x000e300000002500 */
[----:B------:R-:W1:Y:S08]  /*0050*/  S2UR UR5, SR_CTAID.Y ;  /* 0x00000000000579c3 */ /* 0x000e700000002600 */
[----:B------:R-:W1:Y:S01]  /*0060*/  LDC R17, c[0x0][0x364] ;  /* 0x0000d900ff117b82 */ /* 0x000e620000000800 */
[----:B0-----:R-:W-:-:S02]  /*0070*/  IMAD R0, R0, UR4, R3 ;  /* 0x0000000400007c24 */ /* 0x001fc4000f8e0203 */
[----:B-1----:R-:W-:-:S05]  /*0080*/  IMAD R17, R17, UR5, R2 ;  /* 0x0000000511117c24 */ /* 0x002fca000f8e0202 */
[----:B------:R-:W-:-:S13]  /*0090*/  ISETP.NE.AND P0, PT, R0, R17, PT ;  /* 0x000000110000720c */ /* 0x000fda0003f05270 */
[----:B------:R-:W-:Y:S05]  /*00a0*/  @!P0 EXIT ;  /* 0x000000000000894d */ /* 0x000fea0003800000 */
[----:B------:R-:W0:Y:S01]  /*00b0*/  LDC.64 R4, c[0x0][0x380] ;  /* 0x0000e000ff047b82 */ /* 0x000e220000000a00 */
[----:B------:R-:W1:Y:S01]  /*00c0*/  LDCU.64 UR4, c[0x0][0x358] ;  /* 0x00006b00ff0477ac */ /* 0x000e620008000a00 */
[----:B0-----:R-:W-:-:S04]  /*00d0*/  IMAD.WIDE R6, R0, 0x8, R4 ;  /* 0x0000000800067825 */ /* 0x001fc800078e0204 */
[----:B------:R-:W-:Y:S02]  /*00e0*/  IMAD.WIDE.U32 R4, R17, 0x8, R4 ;  /* 0x0000000811047825 */ /* 0x000fe400078e0004 */
[----:B-1----:R-:W2:Y:S04]  /*00f0*/  LDG.E.64 R6, desc[UR4][R6.64] ;  /* 0x0000000406067981 */ /* 0x002ea8000c1e1b00 */
[----:B------:R-:W2:Y:S01]  /*0100*/  LDG.E.64 R4, desc[UR4][R4.64] ;  /* 0x0000000404047981 */ /* 0x000ea2000c1e1b00 */
[----:B------:R-:W-:Y:S01]  /*0110*/  BSSY.RECONVERGENT B0, `(.L_x_4) ;  /* 0x0000006000007945 */ /* 0x000fe20003800200 */
[----:B--2---:R-:W-:-:S08]  /*0120*/  DADD R12, R6, -R4 ;  /* 0x00000000060c7229 */ /* 0x004fd00000000804 */
[----:B------:R-:W-:-:S10]  /*0130*/  DADD R2, -RZ, |R12| ;  /* 0x00000000ff027229 */ /* 0x000fd4000000050c */
[----:B------:R-:W-:Y:S01]  /*0140*/  IMAD.MOV.U32 R22, RZ, RZ, R2 ;  /* 0x000000ffff167224 */ /* 0x000fe200078e0002 */
[----:B------:R-:W-:-:S07]  /*0150*/  MOV R2, 0x170 ;  /* 0x0000017000027802 */ /* 0x000fce0000000f00 */
[----:B------:R-:W-:Y:S05]  /*0160*/  CALL.REL.NOINC `($_Z8asteroidPdS_S_S_S_$__internal_accurate_pow) ;  /* 0x0000001400e47944 */ /* 0x000fea0003c00000 */
[----:B------:R-:W-:Y:S05]  /*0170*/  BSYNC.RECONVERGENT B0 ;  /* 0x0000000000007941 */ /* 0x000fea0003800200 */
.L_x_4:
[----:B------:R-:W0:Y:S02]  /*0180*/  LDC.64 R10, c[0x0][0x388] ;  /* 0x0000e200ff0a7b82 */ /* 0x000e240000000a00 */
[----:B0-----:R-:W-:-:S04]  /*0190*/  IMAD.WIDE R8, R0, 0x8, R10 ;  /* 0x0000000800087825 */ /* 0x001fc800078e020a */
[----:B------:R-:W-:Y:S02]  /*01a0*/  IMAD.WIDE.U32 R10, R17, 0x8, R10 ;  /* 0x00000008110a7825 */ /* 0x000fe400078e000a */
[----:B------:R-:W2:Y:S04]  /*01b0*/  LDG.E.64 R8, desc[UR4][R8.64] ;  /* 0x0000000408087981 */ /* 0x000ea8000c1e1b00 */
[----:B------:R-:W2:Y:S01]  /*01c0*/  LDG.E.64 R10, desc[UR4][R10.64] ;  /* 0x000000040a0a7981 */ /* 0x000ea2000c1e1b00 */
[C---:B------:R-:W-:Y:S01]  /*01d0*/  DADD R2, R12.reuse, 2 ;  /* 0x400000000c027429 */ /* 0x040fe20000000000 */
[----:B------:R-:W-:Y:S01]  /*01e0*/  BSSY.RECONVERGENT B0, `(.L_x_5) ;  /* 0x000000f000007945 */ /* 0x000fe20003800200 */
[C---:B------:R-:W-:Y:S02]  /*01f0*/  DSETP.NEU.AND P1, PT, R12.reuse, RZ, PT ;  /* 0x000000ff0c00722a */ /* 0x040fe40003f2d000 */
[----:B------:R-:W-:-:S06]  /*0200*/  DSETP.NEU.AND P0, PT, R12, 1, PT ;  /* 0x3ff000000c00742a */ /* 0x000fcc0003f0d000 */
[----:B------:R-:W-:-:S04]  /*0210*/  LOP3.LUT R2, R3, 0x7ff00000, RZ, 0xc0, !PT ;  /* 0x7ff0000003027812 */ /* 0x000fc800078ec0ff */
[----:B------:R-:W-:Y:S02]  /*0220*/  ISETP.NE.AND P2, PT, R2, 0x7ff00000, PT ;  /* 0x7ff000000200780c */ /* 0x000fe40003f45270 */
[----:B------:R-:W-:Y:S01]  /*0230*/  @!P1 CS2R R20, SRZ ;  /* 0x0000000000149805 */ /* 0x000fe2000001ff00 */
[----:B--2---:R-:W-:-:S08]  /*0240*/  DADD R14, R8, -R10 ;  /* 0x00000000080e7229 */ /* 0x004fd0000000080a */
[----:B------:R-:W-:Y:S02]  /*0250*/  DADD R2, -RZ, |R14| ;  /* 0x00000000ff027229 */ /* 0x000fe4000000050e */
[----:B------:R-:W-:Y:S09]  /*0260*/  @P2 BRA `(.L_x_6) ;  /* 0x0000000000182947 */ /* 0x000ff20003800000 */
[----:B------:R-:W-:-:S14]  /*0270*/  DSETP.NAN.AND P1, PT, R12, R12, PT ;  /* 0x0000000c0c00722a */ /* 0x000fdc0003f28000 */
[----:B------:R-:W-:Y:S01]  /*0280*/  @P1 DADD R20, R12, 2 ;  /* 0x400000000c141429 */ /* 0x000fe20000000000 */
[----:B------:R-:W-:Y:S10]  /*0290*/  @P1 BRA `(.L_x_6) ;  /* 0x00000000000c1947 */ /* 0x000ff40003800000 */
[----:B------:R-:W-:-:S14]  /*02a0*/  DSETP.NEU.AND P1, PT, |R12|, +INF , PT ;  /* 0x7ff000000c00742a */ /* 0x000fdc0003f2d200 */
[----:B------:R-:W-:Y:S02]  /*02b0*/  @!P1 IMAD.MOV.U32 R20, RZ, RZ, 0x0 ;  /* 0x00000000ff149424 */ /* 0x000fe400078e00ff */
[----:B------:R-:W-:-:S07]  /*02c0*/  @!P1 IMAD.MOV.U32 R21, RZ, RZ, 0x7ff00000 ;  /* 0x7ff00000ff159424 */ /* 0x000fce00078e00ff */
.L_x_6:
[----:B------:R-:W-:Y:S05]  /*02d0*/  BSYNC.RECONVERGENT B0 ;  /* 0x0000000000007941 */ /* 0x000fea0003800200 */
.L_x_5:
[----:B------:R-:W-:Y:S01]  /*02e0*/  BSSY.RECONVERGENT B0, `(.L_x_7) ;  /* 0x0000006000007945 */ /* 0x000fe20003800200 */
[----:B------:R-:W-:Y:S01]  /*02f0*/  IMAD.MOV.U32 R22, RZ, RZ, R2 ;  /* 0x000000ffff167224 */ /* 0x000fe200078e0002 */
[----:B------:R-:W-:Y:S02]  /*0300*/  FSEL R12, R20, RZ, P0 ;  /* 0x000000ff140c7208 */ /* 0x000fe40000000000 */
[----:B------:R-:W-:Y:S02]  /*0310*/  FSEL R13, R21, 1.875, P0 ;  /* 0x3ff00000150d7808 */ /* 0x000fe40000000000 */
[----:B------:R-:W-:-:S07]  /*0320*/  MOV R2, 0x340 ;  /* 0x0000034000027802 */ /* 0x000fce0000000f00 */
[----:B------:R-:W-:Y:S05]  /*0330*/  CALL.REL.NOINC `($_Z8asteroidPdS_S_S_S_$__internal_accurate_pow) ;  /* 0x0000001400707944 */ /* 0x000fea0003c00000 */
[----:B------:R-:W-:Y:S05]  /*0340*/  BSYNC.RECONVERGENT B0 ;  /* 0x0000000000007941 */ /* 0x000fea0003800200 */
.L_x_7:
[C---:B------:R-:W-:Y:S01]  /*0350*/  DADD R2, R14.reuse, 2 ;  /* 0x400000000e027429 */ /* 0x040fe20000000000 */
[----:B------:R-:W-:Y:S01]  /*0360*/  BSSY.RECONVERGENT B0, `(.L_x_8) ;  /* 0x000000d000007945 */ /* 0x000fe20003800200 */
[C---:B------:R-:W-:Y:S02]  /*0370*/  DSETP.NEU.AND P1, PT, R14.reuse, RZ, PT ;  /* 0x000000ff0e00722a */ /* 0x040fe40003f2d000 */
[----:B------:R-:W-:-:S06]  /*0380*/  DSETP.NEU.AND P0, PT, R14, 1, PT ;  /* 0x3ff000000e00742a */ /* 0x000fcc0003f0d000 */
[----:B------:R-:W-:-:S04]  /*0390*/  LOP3.LUT R2, R3, 0x7ff00000, RZ, 0xc0, !PT ;  /* 0x7ff0000003027812 */ /* 0x000fc800078ec0ff */
[----:B------:R-:W-:Y:S02]  /*03a0*/  ISETP.NE.AND P2, PT, R2, 0x7ff00000, PT ;  /* 0x7ff000000200780c */ /* 0x000fe40003f45270 */
[----:B------:R-:W-:-:S11]  /*03b0*/  @!P1 CS2R R20, SRZ ;  /* 0x0000000000149805 */ /* 0x000fd6000001ff00 */
[----:B------:R-:W-:Y:S05]  /*03c0*/  @P2 BRA `(.L_x_9) ;  /* 0x0000000000182947 */ /* 0x000fea0003800000 */
[----:B------:R-:W-:-:S14]  /*03d0*/  DSETP.NAN.AND P1, PT, R14, R14, PT ;  /* 0x0000000e0e00722a */ /* 0x000fdc0003f28000 */
[----:B------:R-:W-:Y:S01]  /*03e0*/  @P1 DADD R20, R14, 2 ;  /* 0x400000000e141429 */ /* 0x000fe20000000000 */
[----:B------:R-:W-:Y:S10]  /*03f0*/  @P1 BRA `(.L_x_9) ;  /* 0x00000000000c1947 */ /* 0x000ff40003800000 */
[----:B------:R-:W-:-:S14]  /*0400*/  DSETP.NEU.AND P1, PT, |R14|, +INF , PT ;  /* 0x7ff000000e00742a */ /* 0x000fdc0003f2d200 */
[----:B------:R-:W-:Y:S02]  /*0410*/  @!P1 IMAD.MOV.U32 R20, RZ, RZ, 0x0 ;  /* 0x00000000ff149424 */ /* 0x000fe400078e00ff */
[----:B------:R-:W-:-:S07]  /*0420*/  @!P1 IMAD.MOV.U32 R21, RZ, RZ, 0x7ff00000 ;  /* 0x7ff00000ff159424 */ /* 0x000fce00078e00ff */
.L_x_9:
[----:B------:R-:W-:Y:S05]  /*0430*/  BSYNC.RECONVERGENT B0 ;  /* 0x0000000000007941 */ /* 0x000fea0003800200 */
.L_x_8:
[----:B------:R-:W-:Y:S01]  /*0440*/  FSEL R2, R20, RZ, P0 ;  /* 0x000000ff14027208 */ /* 0x000fe20000000000 */
[----:B------:R-:W-:Y:S01]  /*0450*/  IMAD.MOV.U32 R14, RZ, RZ, 0x0 ;  /* 0x00000000ff0e7424 */ /* 0x000fe200078e00ff */
[----:B------:R-:W-:Y:S01]  /*0460*/  FSEL R3, R21, 1.875, P0 ;  /* 0x3ff0000015037808 */ /* 0x000fe20000000000 */
[----:B------:R-:W-:Y:S01]  /*0470*/  BSSY.RECONVERGENT B0, `(.L_x_10) ;  /* 0x0000013000007945 */ /* 0x000fe20003800200 */
[----:B------:R-:W-:-:S04]  /*0480*/  MOV R15, 0x3fd80000 ;  /* 0x3fd80000000f7802 */ /* 0x000fc80000000f00 */
[----:B------:R-:W-:-:S06]  /*0490*/  DADD R12, R12, R2 ;  /* 0x000000000c0c7229 */ /* 0x000fcc0000000002 */
[----:B------:R-:W0:Y:S04]  /*04a0*/  MUFU.RSQ64H R19, R13 ;  /* 0x0000000d00137308 */ /* 0x000e280000001c00 */
[----:B------:R-:W-:-:S05]  /*04b0*/  VIADD R18, R13, 0xfcb00000 ;  /* 0xfcb000000d127836 */ /* 0x000fca0000000000 */
[----:B------:R-:W-:Y:S01]  /*04c0*/  ISETP.GE.U32.AND P0, PT, R18, 0x7ca00000, PT ;  /* 0x7ca000001200780c */ /* 0x000fe20003f06070 */
[----:B0-----:R-:W-:-:S08]  /*04d0*/  DMUL R2, R18, R18 ;  /* 0x0000001212027228 */ /* 0x001fd00000000000 */
[----:B------:R-:W-:-:S08]  /*04e0*/  DFMA R2, R12, -R2, 1 ;  /* 0x3ff000000c02742b */ /* 0x000fd00000000802 */
[----:B------:R-:W-:Y:S02]  /*04f0*/  DFMA R14, R2, R14, 0.5 ;  /* 0x3fe00000020e742b */ /* 0x000fe4000000000e */
[----:B------:R-:W-:-:S08]  /*0500*/  DMUL R2, R18, R2 ;  /* 0x0000000212027228 */ /* 0x000fd00000000000 */
[----:B------:R-:W-:-:S08]  /*0510*/  DFMA R22, R14, R2, R18 ;  /* 0x000000020e16722b */ /* 0x000fd00000000012 */
[----:B------:R-:W-:Y:S02]  /*0520*/  DMUL R24, R12, R22 ;  /* 0x000000160c187228 */ /* 0x000fe40000000000 */
[----:B------:R-:W-:Y:S02]  /*0530*/  VIADD R21, R23, 0xfff00000 ;  /* 0xfff0000017157836 */ /* 0x000fe40000000000 */
[----:B------:R-:W-:-:S04]  /*0540*/  IMAD.MOV.U32 R20, RZ, RZ, R22 ;  /* 0x000000ffff147224 */ /* 0x000fc800078e0016 */
[----:B------:R-:W-:-:S08]  /*0550*/  DFMA R26, R24, -R24, R12 ;  /* 0x80000018181a722b */ /* 0x000fd0000000000c */
[----:B------:R-:W-:Y:S01]  /*0560*/  DFMA R14, R26, R20, R24 ;  /* 0x000000141a0e722b */ /* 0x000fe20000000018 */
[----:B------:R-:W-:Y:S10]  /*0570*/  @!P0 BRA `(.L_x_11) ;  /* 0x0000000000088947 */ /* 0x000ff40003800000 */
[----:B------:R-:W-:-:S07]  /*0580*/  MOV R2, 0x5a0 ;  /* 0x000005a000027802 */ /* 0x000fce0000000f00 */
[----:B------:R-:W-:Y:S05]  /*0590*/  CALL.REL.NOINC `($__internal_1_$__cuda_sm20_dsqrt_rn_f64_mediumpath_v1) ;  /* 0x0000001000287944 */ /* 0x000fea0003c00000 */
.L_x_11:
[----:B------:R-:W-:Y:S05]  /*05a0*/  BSYNC.RECONVERGENT B0 ;  /* 0x0000000000007941 */ /* 0x000fea0003800200 */
.L_x_10:
[----:B------:R-:W0:Y:S02]  /*05b0*/  LDC.64 R18, c[0x0][0x3a0] ;  /* 0x0000e800ff127b82 */ /* 0x000e240000000a00 */
[----:B0-----:R-:W-:-:S04]  /*05c0*/  IMAD.WIDE R20, R0, 0x8, R18 ;  /* 0x0000000800147825 */ /* 0x001fc800078e0212 */
[----:B------:R-:W-:Y:S02]  /*05d0*/  IMAD.WIDE.U32 R18, R17, 0x8, R18 ;  /* 0x0000000811127825 */ /* 0x000fe400078e0012 */
[----:B------:R0:W5:Y:S04]  /*05e0*/  LDG.E.64 R16, desc[UR4][R20.64] ;  /* 0x0000000414107981 */ /* 0x000168000c1e1b00 */
[----:B------:R-:W5:Y:S01]  /*05f0*/  LDG.E.64 R18, desc[UR4][R18.64] ;  /* 0x0000000412127981 */ /* 0x000f62000c1e1b00 */
[----:B------:R-:W-:Y:S01]  /*0600*/  DADD R2, -RZ, |R14| ;  /* 0x00000000ff027229 */ /* 0x000fe2000000050e */
[----:B------:R-:W-:Y:S09]  /*0610*/  BSSY.RECONVERGENT B0, `(.L_x_12) ;  /* 0x0000004000007945 */ /* 0x000ff20003800200 */
[----:B------:R-:W-:Y:S01]  /*0620*/  IMAD.MOV.U32 R22, RZ, RZ, R2 ;  /* 0x000000ffff167224 */ /* 0x000fe200078e0002 */
[----:B0-----:R-:W-:-:S07]  /*0630*/  MOV R2, 0x650 ;  /* 0x0000065000027802 */ /* 0x001fce0000000f00 */
[----:B-----5:R-:W-:Y:S05]  /*0640*/  CALL.REL.NOINC `($_Z8asteroidPdS_S_S_S_$__internal_accurate_pow) ;  /* 0x0000001000ac7944 */ /* 0x020fea0003c00000 */
[----:B------:R-:W-:Y:S05]  /*0650*/  BSYNC.RECONVERGENT B0 ;  /* 0x0000000000007941 */ /* 0x000fea0003800200 */
.L_x_12:
[----:B------:R-:W-:Y:S01]  /*0660*/  DADD R2, R14, 2 ;  /* 0x400000000e027429 */ /* 0x000fe20000000000 */
[----:B------:R-:W-:Y:S01]  /*0670*/  BSSY.RECONVERGENT B0, `(.L_x_13) ;  /* 0x000000d000007945 */ /* 0x000fe20003800200 */
[----:B------:R-:W-:Y:S02]  /*0680*/  DSETP.NEU.AND P1, PT, R12, RZ, PT ;  /* 0x000000ff0c00722a */ /* 0x000fe40003f2d000 */
[----:B------:R-:W-:-:S06]  /*0690*/  DSETP.NEU.AND P0, PT, R14, 1, PT ;  /* 0x3ff000000e00742a */ /* 0x000fcc0003f0d000 */
[----:B------:R-:W-:-:S04]  /*06a0*/  LOP3.LUT R2, R3, 0x7ff00000, RZ, 0xc0, !PT ;  /* 0x7ff0000003027812 */ /* 0x000fc800078ec0ff */
[----:B------:R-:W-:Y:S02]  /*06b0*/  ISETP.NE.AND P2, PT, R2, 0x7ff00000, PT ;  /* 0x7ff000000200780c */ /* 0x000fe40003f45270 */
[----:B------:R-:W-:-:S11]  /*06c0*/  @!P1 CS2R R20, SRZ ;  /* 0x0000000000149805 */ /* 0x000fd6000001ff00 */
[----:B------:R-:W-:Y:S05]  /*06d0*/  @P2 BRA `(.L_x_14) ;  /* 0x0000000000182947 */ /* 0x000fea0003800000 */
[----:B------:R-:W-:-:S14]  /*06e0*/  DSETP.GE.AND P1, PT, R12, RZ, PT ;  /* 0x000000ff0c00722a */ /* 0x000fdc0003f26000 */
[----:B------:R-:W-:Y:S01]  /*06f0*/  @!P1 DADD R20, R14, 2 ;  /* 0x400000000e149429 */ /* 0x000fe20000000000 */
[----:B------:R-:W-:Y:S10]  /*0700*/  @!P1 BRA `(.L_x_14) ;  /* 0x00000000000c9947 */ /* 0x000ff40003800000 */
[----:B------:R-:W-:-:S14]  /*0710*/  DSETP.NEU.AND P1, PT, |R14|, +INF , PT ;  /* 0x7ff000000e00742a */ /* 0x000fdc0003f2d200 */
[----:B------:R-:W-:Y:S02]  /*0720*/  @!P1 IMAD.MOV.U32 R20, RZ, RZ, 0x0 ;  /* 0x00000000ff149424 */ /* 0x000fe400078e00ff */
[----:B------:R-:W-:-:S07]  /*0730*/  @!P1 IMAD.MOV.U32 R21, RZ, RZ, 0x7ff00000 ;  /* 0x7ff00000ff159424 */ /* 0x000fce00078e00ff */
.L_x_14:
[----:B------:R-:W-:Y:S05]  /*0740*/  BSYNC.RECONVERGENT B0 ;  /* 0x0000000000007941 */ /* 0x000fea0003800200 */
.L_x_13:
[----:B------:R-:W-:Y:S01]  /*0750*/  FSEL R21, R21, 1.875, P0 ;  /* 0x3ff0000015157808 */ /* 0x000fe20000000000 */
[----:B------:R-:W-:Y:S01]  /*0760*/  IMAD.MOV.U32 R2, RZ, RZ, 0x1 ;  /* 0x00000001ff027424 */ /* 0x000fe200078e00ff */
[----:B------:R-:W-:Y:S01]  /*0770*/  FSEL R20, R20, RZ, P0 ;  /* 0x000000ff14147208 */ /* 0x000fe20000000000 */
[----:B------:R-:W-:Y:S01]  /*0780*/  UMOV UR6, 0xf4deae16 ;  /* 0xf4deae1600067882 */ /* 0x000fe20000000000 */
[----:B------:R-:W0:Y:S01]  /*0790*/  MUFU.RCP64H R3, R21 ;  /* 0x0000001500037308 */ /* 0x000e220000001800 */
[----:B------:R-:W-:Y:S01]  /*07a0*/  UMOV UR7, 0x3dd25868 ;  /* 0x3dd2586800077882 */ /* 0x000fe20000000000 */
[----:B------:R-:W-:Y:S02]  /*07b0*/  BSSY.RECONVERGENT B0, `(.L_x_15) ;  /* 0x0000013000007945 */ /* 0x000fe40003800200 */
[----:B0-----:R-:W-:-:S08]  /*07c0*/  DFMA R12, -R20, R2, 1 ;  /* 0x3ff00000140c742b */ /* 0x001fd00000000102 */
[----:B------:R-:W-:-:S08]  /*07d0*/  DFMA R12, R12, R12, R12 ;  /* 0x0000000c0c0c722b */ /* 0x000fd0000000000c */
[----:B------:R-:W-:Y:S02]  /*07e0*/  DFMA R12, R2, R12, R2 ;  /* 0x0000000c020c722b */ /* 0x000fe40000000002 */
[----:B------:R-:W-:-:S06]  /*07f0*/  DMUL R2, R16, UR6 ;  /* 0x0000000610027c28 */ /* 0x000fcc0008000000 */
[----:B------:R-:W-:Y:S02]  /*0800*/  DFMA R22, -R20, R12, 1 ;  /* 0x3ff000001416742b */ /* 0x000fe4000000010c */
[----:B------:R-:W-:-:S06]  /*0810*/  DMUL R18, R18, R2 ;  /* 0x0000000212127228 */ /* 0x000fcc0000000000 */
[----:B------:R-:W-:-:S04]  /*0820*/  DFMA R22, R12, R22, R12 ;  /* 0x000000160c16722b */ /* 0x000fc8000000000c */
[----:B------:R-:W-:-:S04]  /*0830*/  FSETP.GEU.AND P1, PT, |R19|, 6.5827683646048100446e-37, PT ;  /* 0x036000001300780b */ /* 0x000fc80003f2e200 */
[----:B------:R-:W-:-:S08]  /*0840*/  DMUL R2, R18, R22 ;  /* 0x0000001612027228 */ /* 0x000fd00000000000 */
[----:B------:R-:W-:-:S08]  /*0850*/  DFMA R12, -R20, R2, R18 ;  /* 0x00000002140c722b */ /* 0x000fd00000000112 */
[----:B------:R-:W-:-:S10]  /*0860*/  DFMA R2, R22, R12, R2 ;  /* 0x0000000c1602722b */ /* 0x000fd40000000002 */
[----:B------:R-:W-:-:S05]  /*0870*/  FFMA R12, RZ, R21, R3 ;  /* 0x00000015ff0c7223 */ /* 0x000fca0000000003 */
[----:B------:R-:W-:-:S13]  /*0880*/  FSETP.GT.AND P0, PT, |R12|, 1.469367938527859385e-39, PT ;  /* 0x001000000c00780b */ /* 0x000fda0003f04200 */
[----:B------:R-:W-:Y:S05]  /*0890*/  @P0 BRA P1, `(.L_x_16) ;  /* 0x0000000000100947 */ /* 0x000fea0000800000 */
[----:B------:R-:W-:-:S07]  /*08a0*/  MOV R12, 0x8c0 ;  /* 0x000008c0000c7802 */ /* 0x000fce0000000f00 */
[----:B------:R-:W-:Y:S05]  /*08b0*/  CALL.REL.NOINC `($__internal_0_$__cuda_sm20_div_rn_f64_full) ;  /* 0x0000000400f87944 */ /* 0x000fea0003c00000 */
[----:B------:R-:W-:Y:S02]  /*08c0*/  IMAD.MOV.U32 R2, RZ, RZ, R26 ;  /* 0x000000ffff027224 */ /* 0x000fe400078e001a */
[----:B------:R-:W-:-:S07]  /*08d0*/  IMAD.MOV.U32 R3, RZ, RZ, R27 ;  /* 0x000000ffff037224 */ /* 0x000fce00078e001b */
.L_x_16:
[----:B------:R-:W-:Y:S05]  /*08e0*/  BSYNC.RECONVERGENT B0 ;  /* 0x0000000000007941 */ /* 0x000fea0003800200 */
.L_x_15:
[----:B------:R-:W0:Y:S01]  /*08f0*/  MUFU.RCP64H R13, R15 ;  /* 0x0000000f000d7308 */ /* 0x000e220000001800 */
[----:B------:R-:W-:Y:S01]  /*0900*/  MOV R12, 0x1 ;  /* 0x00000001000c7802 */ /* 0x000fe20000000f00 */
[----:B------:R-:W-:Y:S01]  /*0910*/  DADD R4, -R6, R4 ;  /* 0x0000000006047229 */ /* 0x000fe20000000104 */
[----:B------:R-:W-:Y:S07]  /*0920*/  BSSY.RECONVERGENT B0, `(.L_x_17) ;  /* 0x0000016000007945 */ /* 0x000fee0003800200 */
[----:B------:R-:W-:-:S02]  /*0930*/  DMUL R20, R4, R2 ;  /* 0x0000000204147228 */ /* 0x000fc40000000000 */
[----:B0-----:R-:W-:-:S08]  /*0940*/  DFMA R18, R12, -R14, 1 ;  /* 0x3ff000000c12742b */ /* 0x001fd0000000080e */
[----:B------:R-:W-:Y:S01]  /*0950*/  FSETP.GEU.AND P1, PT, |R21|, 6.5827683646048100446e-37, PT ;  /* 0x036000001500780b */ /* 0x000fe20003f2e200 */
[----:B------:R-:W-:-:S08]  /*0960*/  DFMA R18, R18, R18, R18 ;  /* 0x000000121212722b */ /* 0x000fd00000000012 */
[----:B------:R-:W-:-:S08]  /*0970*/  DFMA R18, R12, R18, R12 ;  /* 0x000000120c12722b */ /* 0x000fd0000000000c */
[----:B------:R-:W-:-:S08]  /*0980*/  DFMA R6, R18, -R14, 1 ;  /* 0x3ff000001206742b */ /* 0x000fd0000000080e */
[----:B------:R-:W-:-:S08]  /*0990*/  DFMA R6, R18, R6, R18 ;  /* 0x000000061206722b */ /* 0x000fd00000000012 */
[----:B------:R-:W-:-:S08]  /*09a0*/  DMUL R4, R20, R6 ;  /* 0x0000000614047228 */ /* 0x000fd00000000000 */
[----:B------:R-:W-:-:S08]  /*09b0*/  DFMA R12, R4, -R14, R20 ;  /* 0x8000000e040c722b */ /* 0x000fd00000000014 */
[----:B------:R-:W-:-:S10]  /*09c0*/  DFMA R4, R6, R12, R4 ;  /* 0x0000000c0604722b */ /* 0x000fd40000000004 */
[----:B------:R-:W-:-:S05]  /*09d0*/  FFMA R6, RZ, R15, R5 ;  /* 0x0000000fff067223 */ /* 0x000fca0000000005 */
[----:B------:R-:W-:-:S13]  /*09e0*/  FSETP.GT.AND P0, PT, |R6|, 1.469367938527859385e-39, PT ;  /* 0x001000000600780b */ /* 0x000fda0003f04200 */
[----:B------:R-:W-:Y:S05]  /*09f0*/  @P0 BRA P1, `(.L_x_18) ;  /* 0x0000000000200947 */ /* 0x000fea0000800000 */
[----:B------:R-:W-:Y:S01]  /*0a00*/  IMAD.MOV.U32 R18, RZ, RZ, R20 ;  /* 0x000000ffff127224 */ /* 0x000fe200078e0014 */
[----:B------:R-:W-:Y:S01]  /*0a10*/  MOV R12, 0xa60 ;  /* 0x00000a60000c7802 */ /* 0x000fe20000000f00 */
[----:B------:R-:W-:Y:S02]  /*0a20*/  IMAD.MOV.U32 R19, RZ, RZ, R21 ;  /* 0x000000ffff137224 */ /* 0x000fe400078e0015 */
[----:B------:R-:W-:Y:S02]  /*0a30*/  IMAD.MOV.U32 R20, RZ, RZ, R14 ;  /* 0x000000ffff147224 */ /* 0x000fe400078e000e */
[----:B------:R-:W-:-:S07]  /*0a40*/  IMAD.MOV.U32 R21, RZ, RZ, R15 ;  /* 0x000000ffff157224 */ /* 0x000fce00078e000f */
[----:B------:R-:W-:Y:S05]  /*0a50*/  CALL.REL.NOINC `($__internal_0_$__cuda_sm20_div_rn_f64_full) ;  /* 0x0000000400907944 */ /* 0x000fea0003c00000 */
[----:B------:R-:W-:Y:S02]  /*0a60*/  IMAD.MOV.U32 R4, RZ, RZ, R26 ;  /* 0x000000ffff047224 */ /* 0x000fe400078e001a */
[----:B------:R-:W-:-:S07]  /*0a70*/  IMAD.MOV.U32 R5, RZ, RZ, R27 ;  /* 0x000000ffff057224 */ /* 0x000fce00078e001b */
.L_x_18:
[----:B------:R-:W-:Y:S05]  /*0a80*/  BSYNC.RECONVERGENT B0 ;  /* 0x0000000000007941 */ /* 0x000fea0003800200 */
.L_x_17:
[----:B------:R-:W0:Y:S01]  /*0a90*/  MUFU.RCP64H R7, R15 ;  /* 0x0000000f00077308 */ /* 0x000e220000001800 */
[----:B------:R-:W-:Y:S01]  /*0aa0*/  IMAD.MOV.U32 R6, RZ, RZ, 0x1 ;  /* 0x00000001ff067424 */ /* 0x000fe200078e00ff */
        /* <DEDUP_REMOVED lines=16> */
[----:B------:R-:W-:Y:S02]  /*0bb0*/  MOV R21, R15 ;  /* 0x0000000f00157202 */ /* 0x000fe40000000f00 */
[----:B------:R-:W-:-:S07]  /*0bc0*/  MOV R12, 0xbe0 ;  /* 0x00000be0000c7802 */ /* 0x000fce0000000f00 */
[----:B------:R-:W-:Y:S05]  /*0bd0*/  CALL.REL.NOINC `($__internal_0_$__cuda_sm20_div_rn_f64_full) ;  /* 0x0000000400307944 */ /* 0x000fea0003c00000 */
[----:B------:R-:W-:Y:S02]  /*0be0*/  IMAD.MOV.U32 R2, RZ, RZ, R26 ;  /* 0x000000ffff027224 */ /* 0x000fe400078e001a */
[----:B------:R-:W-:-:S07]  /*0bf0*/  IMAD.MOV.U32 R3, RZ, RZ, R27 ;  /* 0x000000ffff037224 */ /* 0x000fce00078e001b */
.L_x_20:
[----:B------:R-:W-:Y:S05]  /*0c00*/  BSYNC.RECONVERGENT B0 ;  /* 0x0000000000007941 */ /* 0x000fea0003800200 */
.L_x_19:
[----:B------:R-:W0:Y:S01]  /*0c10*/  MUFU.RCP64H R7, R17 ;  /* 0x0000001100077308 */ /* 0x000e220000001800 */
[----:B------:R-:W-:Y:S01]  /*0c20*/  IMAD.MOV.U32 R6, RZ, RZ, 0x1 ;  /* 0x00000001ff067424 */ /* 0x000fe200078e00ff */
[----:B------:R-:W-:Y:S01]  /*0c30*/  FSETP.GEU.AND P1, PT, |R5|, 6.5827683646048100446e-37, PT ;  /* 0x036000000500780b */ /* 0x000fe20003f2e200 */
[----:B------:R-:W-:Y:S04]  /*0c40*/  BSSY.RECONVERGENT B0, `(.L_x_21) ;  /* 0x0000014000007945 */ /* 0x000fe80003800200 */
[----:B0-----:R-:W-:-:S08]  /*0c50*/  DFMA R8, -R16, R6, 1 ;  /* 0x3ff000001008742b */ /* 0x001fd00000000106 */
[----:B------:R-:W-:-:S08]  /*0c60*/  DFMA R8, R8, R8, R8 ;  /* 0x000000080808722b */ /* 0x000fd00000000008 */
[----:B------:R-:W-:-:S08]  /*0c70*/  DFMA R8, R6, R8, R6 ;  /* 0x000000080608722b */ /* 0x000fd00000000006 */
[----:B------:R-:W-:-:S08]  /*0c80*/  DFMA R6, -R16, R8, 1 ;  /* 0x3ff000001006742b */ /* 0x000fd00000000108 */
[----:B------:R-:W-:-:S08]  /*0c90*/  DFMA R6, R8, R6, R8 ;  /* 0x000000060806722b */ /* 0x000fd00000000008 */
[----:B------:R-:W-:-:S08]  /*0ca0*/  DMUL R8, R6, R4 ;  /* 0x0000000406087228 */ /* 0x000fd00000000000 */
[----:B------:R-:W-:-:S08]  /*0cb0*/  DFMA R10, -R16, R8, R4 ;  /* 0x00000008100a722b */ /* 0x000fd00000000104 */
        /* <DEDUP_REMOVED lines=10> */
[----:B------:R-:W-:Y:S01]  /*0d60*/  IMAD.MOV.U32 R6, RZ, RZ, R26 ;  /* 0x000000ffff067224 */ /* 0x000fe200078e001a */
[----:B------:R-:W-:-:S07]  /*0d70*/  MOV R7, R27 ;  /* 0x0000001b00077202 */ /* 0x000fce0000000f00 */
.L_x_22:
[----:B------:R-:W-:Y:S05]  /*0d80*/  BSYNC.RECONVERGENT B0 ;  /* 0x0000000000007941 */ /* 0x000fea0003800200 */
.L_x_21:
        /* <DEDUP_REMOVED lines=23> */
.L_x_24:
[----:B------:R-:W-:Y:S05]  /*0f00*/  BSYNC.RECONVERGENT B0 ;  /* 0x0000000000007941 */ /* 0x000fea0003800200 */
.L_x_23:
[----:B------:R-:W0:Y:S02]  /*0f10*/  LDC.64 R2, c[0x0][0x390] ;  /* 0x0000e400ff027b82 */ /* 0x000e240000000a00 */
[----:B0-----:R-:W-:-:S05]  /*0f20*/  IMAD.WIDE R2, R0, 0x8, R2 ;  /* 0x0000000800027825 */ /* 0x001fca00078e0202 */
[----:B------:R0:W5:Y:S01]  /*0f30*/  LDG.E.64 R8, desc[UR4][R2.64] ;  /* 0x0000000402087981 */ /* 0x000162000c1e1b00 */
[----:B------:R-:W-:Y:S01]  /*0f40*/  BSSY B0, `(.L_x_25) ;  /* 0x0000009000007945 */ /* 0x000fe20003800000 */
.L_x_26:
[----:B-----5:R-:W-:Y:S01]  /*0f50*/  DADD R10, R8, R6 ;  /* 0x00000000080a7229 */ /* 0x020fe20000000006 */
[----:B------:R-:W-:Y:S09]  /*0f60*/  YIELD ;  /* 0x0000000000007946 */ /* 0x000ff20003800000 */
[----:B------:R-:W2:Y:S02]  /*0f70*/  ATOMG.E.CAS.64.STRONG.GPU PT, R10, [R2], R8, R10 ;  /* 0x00000008020a73a9 */ /* 0x000ea400001ee50a */
[----:B--2---:R-:W-:Y:S01]  /*0f80*/  ISETP.NE.U32.AND P0, PT, R8, R10, PT ;  /* 0x0000000a0800720c */ /* 0x004fe20003f05070 */
[----:B------:R-:W-:-:S03]  /*0f90*/  IMAD.MOV.U32 R8, RZ, RZ, R10 ;  /* 0x000000ffff087224 */ /* 0x000fc600078e000a */
[-C--:B------:R-:W-:Y:S02]  /*0fa0*/  ISETP.NE.AND.EX P0, PT, R9, R11.reuse, PT, P0 ;  /* 0x0000000b0900720c */ /* 0x080fe40003f05300 */
[----:B------:R-:W-:-:S11]  /*0fb0*/  MOV R9, R11 ;  /* 0x0000000b00097202 */ /* 0x000fd60000000f00 */
[----:B------:R-:W-:Y:S05]  /*0fc0*/  @P0 BRA `(.L_x_26) ;  /* 0xfffffffc00e00947 */ /* 0x000fea000383ffff */
[----:B------:R-:W-:Y:S05]  /*0fd0*/  BSYNC B0 ;  /* 0x0000000000007941 */ /* 0x000fea0003800000 */
.L_x_25:
[----:B0-----:R-:W0:Y:S02]  /*0fe0*/  LDC.64 R2, c[0x0][0x398] ;  /* 0x0000e600ff027b82 */ /* 0x001e240000000a00 */
[----:B0-----:R-:W-:-:S05]  /*0ff0*/  IMAD.WIDE R2, R0, 0x8, R2 ;  /* 0x0000000800027825 */ /* 0x001fca00078e0202 */
[----:B------:R0:W5:Y:S02]  /*1000*/  LDG.E.64 R8, desc[UR4][R2.64] ;  /* 0x0000000402087981 */ /* 0x000164000c1e1b00 */
.L_x_27:
[----:B-----5:R-:W-:Y:S01]  /*1010*/  DADD R10, R8, R4 ;  /* 0x00000000080a7229 */ /* 0x020fe20000000004 */
[----:B------:R-:W-:Y:S09]  /*1020*/  YIELD ;  /* 0x0000000000007946 */ /* 0x000ff20003800000 */
[----:B------:R-:W2:Y:S02]  /*1030*/  ATOMG.E.CAS.64.STRONG.GPU PT, R10, [R2], R8, R10 ;  /* 0x00000008020a73a9 */ /* 0x000ea400001ee50a */
[----:B--2---:R-:W-:Y:S01]  /*1040*/  ISETP.NE.U32.AND P0, PT, R8, R10, PT ;  /* 0x0000000a0800720c */ /* 0x004fe20003f05070 */
[----:B------:R-:W-:-:S03]  /*1050*/  IMAD.MOV.U32 R8, RZ, RZ, R10 ;  /* 0x000000ffff087224 */ /* 0x000fc600078e000a */
[----:B------:R-:W-:Y:S01]  /*1060*/  ISETP.NE.AND.EX P0, PT, R9, R11, PT, P0 ;  /* 0x0000000b0900720c */ /* 0x000fe20003f05300 */
[----:B------:R-:W-:-:S12]  /*1070*/  IMAD.MOV.U32 R9, RZ, RZ, R11 ;  /* 0x000000ffff097224 */ /* 0x000fd800078e000b */
[----:B------:R-:W-:Y:S05]  /*1080*/  @P0 BRA `(.L_x_27) ;  /* 0xfffffffc00e00947 */ /* 0x000fea000383ffff */
[----:B------:R-:W-:Y:S05]  /*1090*/  EXIT ;  /* 0x000000000000794d */ /* 0x000fea0003800000 */
        .weak           $__internal_0_$__cuda_sm20_div_rn_f64_full
        .type           $__internal_0_$__cuda_sm20_div_rn_f64_full,@function
        .size           $__internal_0_$__cuda_sm20_div_rn_f64_full,($__internal_1_$__cuda_sm20_dsqrt_rn_f64_mediumpath_v1 - $__internal_0_$__cuda_sm20_div_rn_f64_full)
$__internal_0_$__cuda_sm20_div_rn_f64_full:
[C---:B------:R-:W-:Y:S01]  /*10a0*/  FSETP.GEU.AND P0, PT, |R21|.reuse, 1.469367938527859385e-39, PT ;  /* 0x001000001500780b */ /* 0x040fe20003f0e200 */
[----:B------:R-:W-:Y:S01]  /*10b0*/  IMAD.MOV.U32 R24, RZ, RZ, 0x1 ;  /* 0x00000001ff187424 */ /* 0x000fe200078e00ff */
[----:B------:R-:W-:Y:S01]  /*10c0*/  LOP3.LUT R22, R21, 0x800fffff, RZ, 0xc0, !PT ;  /* 0x800fffff15167812 */ /* 0x000fe200078ec0ff */
[----:B------:R-:W-:Y:S01]  /*10d0*/  IMAD.MOV.U32 R32, RZ, RZ, 0x1ca00000 ;  /* 0x1ca00000ff207424 */ /* 0x000fe200078e00ff */
[C---:B------:R-:W-:Y:S01]  /*10e0*/  FSETP.GEU.AND P2, PT, |R19|.reuse, 1.469367938527859385e-39, PT ;  /* 0x001000001300780b */ /* 0x040fe20003f4e200 */
[----:B------:R-:W-:Y:S01]  /*10f0*/  BSSY.RECONVERGENT B1, `(.L_x_28) ;  /* 0x0000052000017945 */ /* 0x000fe20003800200 */
[----:B------:R-:W-:Y:S01]  /*1100*/  LOP3.LUT R23, R22, 0x3ff00000, RZ, 0xfc, !PT ;  /* 0x3ff0000016177812 */ /* 0x000fe200078efcff */
[----:B------:R-:W-:Y:S01]  /*1110*/  IMAD.MOV.U32 R22, RZ, RZ, R20 ;  /* 0x000000ffff167224 */ /* 0x000fe200078e0014 */
[----:B------:R-:W-:Y:S02]  /*1120*/  LOP3.LUT R13, R19, 0x7ff00000, RZ, 0xc0, !PT ;  /* 0x7ff00000130d7812 */ /* 0x000fe400078ec0ff */
[----:B------:R-:W-:-:S02]  /*1130*/  LOP3.LUT R34, R21, 0x7ff00000, RZ, 0xc0, !PT ;  /* 0x7ff0000015227812 */ /* 0x000fc400078ec0ff */
[----:B------:R-:W-:Y:S01]  /*1140*/  MOV R33, R13 ;  /* 0x0000000d00217202 */ /* 0x000fe20000000f00 */
[----:B------:R-:W-:Y:S01]  /*1150*/  @!P0 DMUL R22, R20, 8.98846567431157953865e+307 ;  /* 0x7fe0000014168828 */ /* 0x000fe20000000000 */
[----:B------:R-:W-:-:S03]  /*1160*/  ISETP.GE.U32.AND P1, PT, R13, R34, PT ;  /* 0x000000220d00720c */ /* 0x000fc60003f26070 */
[----:B------:R-:W-:Y:S01]  /*1170*/  @!P2 LOP3.LUT R26, R21, 0x7ff00000, RZ, 0xc0, !PT ;  /* 0x7ff00000151aa812 */ /* 0x000fe200078ec0ff */
[----:B------:R-:W-:Y:S01]  /*1180*/  @!P2 IMAD.MOV.U32 R30, RZ, RZ, RZ ;  /* 0x000000ffff1ea224 */ /* 0x000fe200078e00ff */
[----:B------:R-:W0:Y:S02]  /*1190*/  MUFU.RCP64H R25, R23 ;  /* 0x0000001700197308 */ /* 0x000e240000001800 */
[----:B------:R-:W-:Y:S02]  /*11a0*/  @!P2 ISETP.GE.U32.AND P3, PT, R13, R26, PT ;  /* 0x0000001a0d00a20c */ /* 0x000fe40003f66070 */
[----:B------:R-:W-:Y:S02]  /*11b0*/  @!P0 LOP3.LUT R34, R23, 0x7ff00000, RZ, 0xc0, !PT ;  /* 0x7ff0000017228812 */ /* 0x000fe400078ec0ff */
[----:B------:R-:W-:Y:S01]  /*11c0*/  @!P2 SEL R27, R32, 0x63400000, !P3 ;  /* 0x63400000201ba807 */ /* 0x000fe20005800000 */
[----:B0-----:R-:W-:-:S08]  /*11d0*/  DFMA R28, R24, -R22, 1 ;  /* 0x3ff00000181c742b */ /* 0x001fd00000000816 */
[----:B------:R-:W-:-:S08]  /*11e0*/  DFMA R28, R28, R28, R28 ;  /* 0x0000001c1c1c722b */ /* 0x000fd0000000001c */
[----:B------:R-:W-:Y:S01]  /*11f0*/  DFMA R28, R24, R28, R24 ;  /* 0x0000001c181c722b */ /* 0x000fe20000000018 */
[--C-:B------:R-:W-:Y:S02]  /*1200*/  @!P2 LOP3.LUT R24, R27, 0x80000000, R19.reuse, 0xf8, !PT ;  /* 0x800000001b18a812 */ /* 0x100fe400078ef813 */
[----:B------:R-:W-:Y:S02]  /*1210*/  SEL R25, R32, 0x63400000, !P1 ;  /* 0x6340000020197807 */ /* 0x000fe40004800000 */
[----:B------:R-:W-:Y:S01]  /*1220*/  @!P2 LOP3.LUT R31, R24, 0x100000, RZ, 0xfc, !PT ;  /* 0x00100000181fa812 */ /* 0x000fe200078efcff */
[----:B------:R-:W-:Y:S01]  /*1230*/  IMAD.MOV.U32 R24, RZ, RZ, R18 ;  /* 0x000000ffff187224 */ /* 0x000fe200078e0012 */
[----:B------:R-:W-:Y:S01]  /*1240*/  LOP3.LUT R25, R25, 0x800fffff, R19, 0xf8, !PT ;  /* 0x800fffff19197812 */ /* 0x000fe200078ef813 */
[----:B------:R-:W-:-:S05]  /*1250*/  DFMA R26, R28, -R22, 1 ;  /* 0x3ff000001c1a742b */ /* 0x000fca0000000816 */
[----:B------:R-:W-:-:S03]  /*1260*/  @!P2 DFMA R24, R24, 2, -R30 ;  /* 0x400000001818a82b */ /* 0x000fc6000000081e */
[----:B------:R-:W-:-:S07]  /*1270*/  DFMA R26, R28, R26, R28 ;  /* 0x0000001a1c1a722b */ /* 0x000fce000000001c */
[----:B------:R-:W-:Y:S01]  /*1280*/  @!P2 LOP3.LUT R33, R25, 0x7ff00000, RZ, 0xc0, !PT ;  /* 0x7ff000001921a812 */ /* 0x000fe200078ec0ff */
[----:B------:R-:W-:-:S04]  /*1290*/  DMUL R28, R26, R24 ;  /* 0x000000181a1c7228 */ /* 0x000fc80000000000 */
[----:B------:R-:W-:-:S04]  /*12a0*/  VIADD R35, R33, 0xffffffff ;  /* 0xffffffff21237836 */ /* 0x000fc80000000000 */
[----:B------:R-:W-:Y:S01]  /*12b0*/  DFMA R30, R28, -R22, R24 ;  /* 0x800000161c1e722b */ /* 0x000fe20000000018 */
[----:B------:R-:W-:Y:S01]  /*12c0*/  ISETP.GT.U32.AND P0, PT, R35, 0x7feffffe, PT ;  /* 0x7feffffe2300780c */ /* 0x000fe20003f04070 */
[----:B------:R-:W-:-:S05]  /*12d0*/  VIADD R35, R34, 0xffffffff ;  /* 0xffffffff22237836 */ /* 0x000fca0000000000 */
[----:B------:R-:W-:Y:S01]  /*12e0*/  ISETP.GT.U32.OR P0, PT, R35, 0x7feffffe, P0 ;  /* 0x7feffffe2300780c */ /* 0x000fe20000704470 */
[----:B------:R-:W-:-:S12]  /*12f0*/  DFMA R30, R26, R30, R28 ;  /* 0x0000001e1a1e722b */ /* 0x000fd8000000001c */
[----:B------:R-:W-:Y:S05]  /*1300*/  @P0 BRA `(.L_x_29) ;  /* 0x00000000006c0947 */ /* 0x000fea0003800000 */
[----:B------:R-:W-:-:S04]  /*1310*/  LOP3.LUT R26, R21, 0x7ff00000, RZ, 0xc0, !PT ;  /* 0x7ff00000151a7812 */ /* 0x000fc800078ec0ff */
[CC--:B------:R-:W-:Y:S02]  /*1320*/  VIADDMNMX R18, R13.reuse, -R26.reuse, 0xb9600000, !PT ;  /* 0xb96000000d127446 */ /* 0x0c0fe4000780091a */
[----:B------:R-:W-:Y:S02]  /*1330*/  ISETP.GE.U32.AND P0, PT, R13, R26, PT ;  /* 0x0000001a0d00720c */ /* 0x000fe40003f06070 */
[----:B------:R-:W-:Y:S01]  /*1340*/  VIMNMX R13, PT, PT, R18, 0x46a00000, PT ;  /* 0x46a00000120d7848 */ /* 0x000fe20003fe0100 */
[----:B------:R-:W-:Y:S01]  /*1350*/  IMAD.MOV.U32 R18, RZ, RZ, RZ ;  /* 0x000000ffff127224 */ /* 0x000fe200078e00ff */
[----:B------:R-:W-:-:S05]  /*1360*/  SEL R32, R32, 0x63400000, !P0 ;  /* 0x6340000020207807 */ /* 0x000fca0004000000 */
[----:B------:R-:W-:-:S04]  /*1370*/  IMAD.IADD R13, R13, 0x1, -R32 ;  /* 0x000000010d0d7824 */ /* 0x000fc800078e0a20 */
[----:B------:R-:W-:-:S06]  /*1380*/  VIADD R19, R13, 0x7fe00000 ;  /* 0x7fe000000d137836 */ /* 0x000fcc0000000000 */
[----:B------:R-:W-:-:S10]  /*1390*/  DMUL R26, R30, R18 ;  /* 0x000000121e1a7228 */ /* 0x000fd40000000000 */
[----:B------:R-:W-:-:S13]  /*13a0*/  FSETP.GTU.AND P0, PT, |R27|, 1.469367938527859385e-39, PT ;  /* 0x001000001b00780b */ /* 0x000fda0003f0c200 */
[----:B------:R-:W-:Y:S05]  /*13b0*/  @P0 BRA `(.L_x_30) ;  /* 0x0000000000940947 */ /* 0x000fea0003800000 */
[----:B------:R-:W-:-:S06]  /*13c0*/  DFMA R22, R30, -R22, R24 ;  /* 0x800000161e16722b */ /* 0x000fcc0000000018 */
[----:B------:R-:W-:-:S04]  /*13d0*/  IMAD.MOV.U32 R22, RZ, RZ, RZ ;  /* 0x000000ffff167224 */ /* 0x000fc800078e00ff */
[C---:B------:R-:W-:Y:S02]  /*13e0*/  FSETP.NEU.AND P0, PT, R23.reuse, RZ, PT ;  /* 0x000000ff1700720b */ /* 0x040fe40003f0d000 */
[----:B------:R-:W-:-:S04]  /*13f0*/  LOP3.LUT R21, R23, 0x80000000, R21, 0x48, !PT ;  /* 0x8000000017157812 */ /* 0x000fc800078e4815 */
[----:B------:R-:W-:-:S07]  /*1400*/  LOP3.LUT R23, R21, R19, RZ, 0xfc, !PT ;  /* 0x0000001315177212 */ /* 0x000fce00078efcff */
[----:B------:R-:W-:Y:S05]  /*1410*/  @!P0 BRA `(.L_x_30) ;  /* 0x00000000007c8947 */ /* 0x000fea0003800000 */
[----:B------:R-:W-:Y:S01]  /*1420*/  IMAD.MOV R19, RZ, RZ, -R13 ;  /* 0x000000ffff137224 */ /* 0x000fe200078e0a0d */
[----:B------:R-:W-:Y:S01]  /*1430*/  MOV R18, RZ ;  /* 0x000000ff00127202 */ /* 0x000fe20000000f00 */
[----:B------:R-:W-:Y:S01]  /*1440*/  DMUL.RP R22, R30, R22 ;  /* 0x000000161e167228 */ /* 0x000fe20000008000 */
[----:B------:R-:W-:-:S04]  /*1450*/  IADD3 R13, PT, PT, -R13, -0x43300000, RZ ;  /* 0xbcd000000d0d7810 */ /* 0x000fc80007ffe1ff */
[----:B------:R-:W-:-:S05]  /*1460*/  DFMA R18, R26, -R18, R30 ;  /* 0x800000121a12722b */ /* 0x000fca000000001e */
[----:B------:R-:W-:-:S05]  /*1470*/  LOP3.LUT R21, R23, R21, RZ, 0x3c, !PT ;  /* 0x0000001517157212 */ /* 0x000fca00078e3cff */
[----:B------:R-:W-:-:S04]  /*1480*/  FSETP.NEU.AND P0, PT, |R19|, R13, PT ;  /* 0x0000000d1300720b */ /* 0x000fc80003f0d200 */
[----:B------:R-:W-:Y:S02]  /*1490*/  FSEL R26, R22, R26, !P0 ;  /* 0x0000001a161a7208 */ /* 0x000fe40004000000 */
[----:B------:R-:W-:Y:S01]  /*14a0*/  FSEL R27, R21, R27, !P0 ;  /* 0x0000001b151b7208 */ /* 0x000fe20004000000 */
[----:B------:R-:W-:Y:S06]  /*14b0*/  BRA `(.L_x_30) ;  /* 0x0000000000547947 */ /* 0x000fec0003800000 */
.L_x_29:
[----:B------:R-:W-:-:S14]  /*14c0*/  DSETP.NAN.AND P0, PT, R18, R18, PT ;  /* 0x000000121200722a */ /* 0x000fdc0003f08000 */
[----:B------:R-:W-:Y:S05]  /*14d0*/  @P0 BRA `(.L_x_31) ;  /* 0x0000000000440947 */ /* 0x000fea0003800000 */
[----:B------:R-:W-:-:S14]  /*14e0*/  DSETP.NAN.AND P0, PT, R20, R20, PT ;  /* 0x000000141400722a */ /* 0x000fdc0003f08000 */
[----:B------:R-:W-:Y:S05]  /*14f0*/  @P0 BRA `(.L_x_32) ;  /* 0x0000000000300947 */ /* 0x000fea0003800000 */
[----:B------:R-:W-:Y:S01]  /*1500*/  ISETP.NE.AND P0, PT, R33, R34, PT ;  /* 0x000000222100720c */ /* 0x000fe20003f05270 */
[----:B------:R-:W-:Y:S02]  /*1510*/  IMAD.MOV.U32 R26, RZ, RZ, 0x0 ;  /* 0x00000000ff1a7424 */ /* 0x000fe400078e00ff */
[----:B------:R-:W-:-:S10]  /*1520*/  IMAD.MOV.U32 R27, RZ, RZ, -0x80000 ;  /* 0xfff80000ff1b7424 */ /* 0x000fd400078e00ff */
[----:B------:R-:W-:Y:S05]  /*1530*/  @!P0 BRA `(.L_x_30) ;  /* 0x0000000000348947 */ /* 0x000fea0003800000 */
[----:B------:R-:W-:Y:S02]  /*1540*/  ISETP.NE.AND P0, PT, R33, 0x7ff00000, PT ;  /* 0x7ff000002100780c */ /* 0x000fe40003f05270 */
[----:B------:R-:W-:Y:S02]  /*1550*/  LOP3.LUT R27, R19, 0x80000000, R21, 0x48, !PT ;  /* 0x80000000131b7812 */ /* 0x000fe400078e4815 */
[----:B------:R-:W-:-:S13]  /*1560*/  ISETP.EQ.OR P0, PT, R34, RZ, !P0 ;  /* 0x000000ff2200720c */ /* 0x000fda0004702670 */
[----:B------:R-:W-:Y:S01]  /*1570*/  @P0 LOP3.LUT R13, R27, 0x7ff00000, RZ, 0xfc, !PT ;  /* 0x7ff000001b0d0812 */ /* 0x000fe200078efcff */
[----:B------:R-:W-:Y:S02]  /*1580*/  @!P0 IMAD.MOV.U32 R26, RZ, RZ, RZ ;  /* 0x000000ffff1a8224 */ /* 0x000fe400078e00ff */
[----:B------:R-:W-:Y:S02]  /*1590*/  @P0 IMAD.MOV.U32 R26, RZ, RZ, RZ ;  /* 0x000000ffff1a0224 */ /* 0x000fe400078e00ff */
[----:B------:R-:W-:Y:S01]  /*15a0*/  @P0 IMAD.MOV.U32 R27, RZ, RZ, R13 ;  /* 0x000000ffff1b0224 */ /* 0x000fe200078e000d */
[----:B------:R-:W-:Y:S06]  /*15b0*/  BRA `(.L_x_30) ;  /* 0x0000000000147947 */ /* 0x000fec0003800000 */
.L_x_32:
[----:B------:R-:W-:Y:S01]  /*15c0*/  LOP3.LUT R27, R21, 0x80000, RZ, 0xfc, !PT ;  /* 0x00080000151b7812 */ /* 0x000fe200078efcff */
[----:B------:R-:W-:Y:S01]  /*15d0*/  IMAD.MOV.U32 R26, RZ, RZ, R20 ;  /* 0x000000ffff1a7224 */ /* 0x000fe200078e0014 */
[----:B------:R-:W-:Y:S06]  /*15e0*/  BRA `(.L_x_30) ;  /* 0x0000000000087947 */ /* 0x000fec0003800000 */
.L_x_31:
[----:B------:R-:W-:Y:S01]  /*15f0*/  LOP3.LUT R27, R19, 0x80000, RZ, 0xfc, !PT ;  /* 0x00080000131b7812 */ /* 0x000fe200078efcff */
[----:B------:R-:W-:-:S07]  /*1600*/  IMAD.MOV.U32 R26, RZ, RZ, R18 ;  /* 0x000000ffff1a7224 */ /* 0x000fce00078e0012 */
.L_x_30:
[----:B------:R-:W-:Y:S05]  /*1610*/  BSYNC.RECONVERGENT B1 ;  /* 0x0000000000017941 */ /* 0x000fea0003800200 */
.L_x_28:
[----:B------:R-:W-:-:S04]  /*1620*/  MOV R13, 0x0 ;  /* 0x00000000000d7802 */ /* 0x000fc80000000f00 */
[----:B------:R-:W-:Y:S05]  /*1630*/  RET.REL.NODEC R12 `(_Z8asteroidPdS_S_S_S_) ;  /* 0xffffffe80c707950 */ /* 0x000fea0003c3ffff */
        .weak           $__internal_1_$__cuda_sm20_dsqrt_rn_f64_mediumpath_v1
        .type           $__internal_1_$__cuda_sm20_dsqrt_rn_f64_mediumpath_v1,@function
        .size           $__internal_1_$__cuda_sm20_dsqrt_rn_f64_mediumpath_v1,($_Z8asteroidPdS_S_S_S_$__internal_accurate_pow - $__internal_1_$__cuda_sm20_dsqrt_rn_f64_mediumpath_v1)
$__internal_1_$__cuda_sm20_dsqrt_rn_f64_mediumpath_v1:
[----:B------:R-:W-:Y:S01]  /*1640*/  ISETP.GE.U32.AND P0, PT, R18, -0x3400000, PT ;  /* 0xfcc000001200780c */ /* 0x000fe20003f06070 */
[----:B------:R-:W-:Y:S01]  /*1650*/  BSSY.RECONVERGENT B1, `(.L_x_33) ;  /* 0x0000028000017945 */ /* 0x000fe20003800200 */
[----:B------:R-:W-:Y:S02]  /*1660*/  IMAD.MOV.U32 R20, RZ, RZ, R22 ;  /* 0x000000ffff147224 */ /* 0x000fe400078e0016 */
[----:B------:R-:W-:Y:S02]  /*1670*/  IMAD.MOV.U32 R14, RZ, RZ, R26 ;  /* 0x000000ffff0e7224 */ /* 0x000fe400078e001a */
[----:B------:R-:W-:Y:S02]  /*1680*/  IMAD.MOV.U32 R15, RZ, RZ, R27 ;  /* 0x000000ffff0f7224 */ /* 0x000fe400078e001b */
[----:B------:R-:W-:Y:S02]  /*1690*/  IMAD.MOV.U32 R18, RZ, RZ, R12 ;  /* 0x000000ffff127224 */ /* 0x000fe400078e000c */
[----:B------:R-:W-:-:S03]  /*16a0*/  IMAD.MOV.U32 R19, RZ, RZ, R13 ;  /* 0x000000ffff137224 */ /* 0x000fc600078e000d */
[----:B------:R-:W-:Y:S05]  /*16b0*/  @!P0 BRA `(.L_x_34) ;  /* 0x0000000000208947 */ /* 0x000fea0003800000 */
[----:B------:R-:W-:-:S10]  /*16c0*/  DFMA.RM R14, R14, R20, R24 ;  /* 0x000000140e0e722b */ /* 0x000fd40000004018 */
[----:B------:R-:W-:-:S05]  /*16d0*/  IADD3 R20, P0, PT, R14, 0x1, RZ ;  /* 0x000000010e147810 */ /* 0x000fca0007f1e0ff */
[----:B------:R-:W-:-:S06]  /*16e0*/  IMAD.X R21, RZ, RZ, R15, P0 ;  /* 0x000000ffff157224 */ /* 0x000fcc00000e060f */
[----:B------:R-:W-:-:S08]  /*16f0*/  DFMA.RP R18, -R14, R20, R18 ;  /* 0x000000140e12722b */ /* 0x000fd00000008112 */
[----:B------:R-:W-:-:S06]  /*1700*/  DSETP.GT.AND P0, PT, R18, RZ, PT ;  /* 0x000000ff1200722a */ /* 0x000fcc0003f04000 */
[----:B------:R-:W-:Y:S02]  /*1710*/  FSEL R14, R20, R14, P0 ;  /* 0x0000000e140e7208 */ /* 0x000fe40000000000 */
[----:B------:R-:W-:Y:S01]  /*1720*/  FSEL R15, R21, R15, P0 ;  /* 0x0000000f150f7208 */ /* 0x000fe20000000000 */
[----:B------:R-:W-:Y:S06]  /*1730*/  BRA `(.L_x_35) ;  /* 0x0000000000647947 */ /* 0x000fec0003800000 */
.L_x_34:
[----:B------:R-:W-:-:S14]  /*1740*/  DSETP.NE.AND P0, PT, R18, RZ, PT ;  /* 0x000000ff1200722a */ /* 0x000fdc0003f05000 */
[----:B------:R-:W-:Y:S05]  /*1750*/  @!P0 BRA `(.L_x_36) ;  /* 0x0000000000588947 */ /* 0x000fea0003800000 */
[----:B------:R-:W-:-:S13]  /*1760*/  ISETP.GE.AND P0, PT, R19, RZ, PT ;  /* 0x000000ff1300720c */ /* 0x000fda0003f06270 */
[----:B------:R-:W-:Y:S01]  /*1770*/  @!P0 IMAD.MOV.U32 R14, RZ, RZ, 0x0 ;  /* 0x00000000ff0e8424 */ /* 0x000fe200078e00ff */
[----:B------:R-:W-:Y:S01]  /*1780*/  @!P0 MOV R15, 0xfff80000 ;  /* 0xfff80000000f8802 */ /* 0x000fe20000000f00 */
[----:B------:R-:W-:Y:S06]  /*1790*/  @!P0 BRA `(.L_x_35) ;  /* 0x00000000004c8947 */ /* 0x000fec0003800000 */
[----:B------:R-:W-:-:S13]  /*17a0*/  ISETP.GT.AND P0, PT, R19, 0x7fefffff, PT ;  /* 0x7fefffff1300780c */ /* 0x000fda0003f04270 */
[----:B------:R-:W-:Y:S05]  /*17b0*/  @P0 BRA `(.L_x_36) ;  /* 0x0000000000400947 */ /* 0x000fea0003800000 */
[----:B------:R-:W-:Y:S01]  /*17c0*/  DMUL R14, R18, 8.11296384146066816958e+31 ;  /* 0x46900000120e7828 */ /* 0x000fe20000000000 */
[----:B------:R-:W-:Y:S02]  /*17d0*/  IMAD.MOV.U32 R22, RZ, RZ, 0x0 ;  /* 0x00000000ff167424 */ /* 0x000fe400078e00ff */
[----:B------:R-:W-:Y:S02]  /*17e0*/  IMAD.MOV.U32 R18, RZ, RZ, RZ ;  /* 0x000000ffff127224 */ /* 0x000fe400078e00ff */
[----:B------:R-:W-:Y:S01]  /*17f0*/  IMAD.MOV.U32 R23, RZ, RZ, 0x3fd80000 ;  /* 0x3fd80000ff177424 */ /* 0x000fe200078e00ff */
[----:B------:R-:W0:Y:S03]  /*1800*/  MUFU.RSQ64H R19, R15 ;  /* 0x0000000f00137308 */ /* 0x000e260000001c00 */
[----:B0-----:R-:W-:-:S08]  /*1810*/  DMUL R20, R18, R18 ;  /* 0x0000001212147228 */ /* 0x001fd00000000000 */
[----:B------:R-:W-:-:S08]  /*1820*/  DFMA R20, R14, -R20, 1 ;  /* 0x3ff000000e14742b */ /* 0x000fd00000000814 */
[----:B------:R-:W-:Y:S02]  /*1830*/  DFMA R22, R20, R22, 0.5 ;  /* 0x3fe000001416742b */ /* 0x000fe40000000016 */
[----:B------:R-:W-:-:S08]  /*1840*/  DMUL R20, R18, R20 ;  /* 0x0000001412147228 */ /* 0x000fd00000000000 */
[----:B------:R-:W-:-:S08]  /*1850*/  DFMA R20, R22, R20, R18 ;  /* 0x000000141614722b */ /* 0x000fd00000000012 */
[----:B------:R-:W-:Y:S02]  /*1860*/  DMUL R18, R14, R20 ;  /* 0x000000140e127228 */ /* 0x000fe40000000000 */
[----:B------:R-:W-:-:S06]  /*1870*/  VIADD R21, R21, 0xfff00000 ;  /* 0xfff0000015157836 */ /* 0x000fcc0000000000 */
[----:B------:R-:W-:-:S08]  /*1880*/  DFMA R22, R18, -R18, R14 ;  /* 0x800000121216722b */ /* 0x000fd0000000000e */
[----:B------:R-:W-:-:S10]  /*1890*/  DFMA R14, R20, R22, R18 ;  /* 0x00000016140e722b */ /* 0x000fd40000000012 */
[----:B------:R-:W-:Y:S01]  /*18a0*/  VIADD R15, R15, 0xfcb00000 ;  /* 0xfcb000000f0f7836 */ /* 0x000fe20000000000 */
[----:B------:R-:W-:Y:S06]  /*18b0*/  BRA `(.L_x_35) ;  /* 0x0000000000047947 */ /* 0x000fec0003800000 */
.L_x_36:
[----:B------:R-:W-:-:S11]  /*18c0*/  DADD R14, R18, R18 ;  /* 0x00000000120e7229 */ /* 0x000fd60000000012 */
.L_x_35:
[----:B------:R-:W-:Y:S05]  /*18d0*/  BSYNC.RECONVERGENT B1 ;  /* 0x0000000000017941 */ /* 0x000fea0003800200 */
.L_x_33:
[----:B------:R-:W-:-:S04]  /*18e0*/  IMAD.MOV.U32 R3, RZ, RZ, 0x0 ;  /* 0x00000000ff037424 */ /* 0x000fc800078e00ff */
[----:B------:R-:W-:Y:S05]  /*18f0*/  RET.REL.NODEC R2 `(_Z8asteroidPdS_S_S_S_) ;  /* 0xffffffe402c07950 */ /* 0x000fea0003c3ffff */
        .type           $_Z8asteroidPdS_S_S_S_$__internal_accurate_pow,@function
        .size           $_Z8asteroidPdS_S_S_S_$__internal_accurate_pow,(.L_x_41 - $_Z8asteroidPdS_S_S_S_$__internal_accurate_pow)
$_Z8asteroidPdS_S_S_S_$__internal_accurate_pow:
[----:B------:R-:W-:Y:S01]  /*1900*/  ISETP.GT.U32.AND P0, PT, R3, 0xfffff, PT ;  /* 0x000fffff0300780c */ /* 0x000fe20003f04070 */
[--C-:B------:R-:W-:Y:S01]  /*1910*/  IMAD.MOV.U32 R23, RZ, RZ, R3.reuse ;  /* 0x000000ffff177224 */ /* 0x100fe200078e0003 */
[----:B------:R-:W-:Y:S01]  /*1920*/  UMOV UR6, 0x7d2cafe2 ;  /* 0x7d2cafe200067882 */ /* 0x000fe20000000000 */
[----:B------:R-:W-:Y:S01]  /*1930*/  IMAD.MOV.U32 R26, RZ, RZ, 0x41ad3b5a ;  /* 0x41ad3b5aff1a7424 */ /* 0x000fe200078e00ff */
[----:B------:R-:W-:Y:S01]  /*1940*/  UMOV UR7, 0x3eb0f5ff ;  /* 0x3eb0f5ff00077882 */ /* 0x000fe20000000000 */
[----:B------:R-:W-:Y:S01]  /*1950*/  IMAD.MOV.U32 R27, RZ, RZ, 0x3ed0f5d2 ;  /* 0x3ed0f5d2ff1b7424 */ /* 0x000fe200078e00ff */
[----:B------:R-:W-:Y:S01]  /*1960*/  SHF.R.U32.HI R3, RZ, 0x14, R3 ;  /* 0x00000014ff037819 */ /* 0x000fe20000011603 */
[----:B------:R-:W-:Y:S01]  /*1970*/  UMOV UR8, 0x3b39803f ;  /* 0x3b39803f00087882 */ /* 0x000fe20000000000 */
[----:B------:R-:W-:-:S05]  /*1980*/  UMOV UR9, 0x3c7abc9e ;  /* 0x3c7abc9e00097882 */ /* 0x000fca0000000000 */
[----:B------:R-:W-:-:S10]  /*1990*/  @!P0 DMUL R20, R22, 1.80143985094819840000e+16 ;  /* 0x4350000016148828 */ /* 0x000fd40000000000 */
[----:B------:R-:W-:Y:S01]  /*19a0*/  @!P0 MOV R23, R21 ;  /* 0x0000001500178202 */ /* 0x000fe20000000f00 */
[----:B------:R-:W-:Y:S01]  /*19b0*/  @!P0 IMAD.MOV.U32 R22, RZ, RZ, R20 ;  /* 0x000000ffff168224 */ /* 0x000fe200078e0014 */
[----:B------:R-:W-:Y:S02]  /*19c0*/  @!P0 LEA.HI R3, R21, 0xffffffca, RZ, 0xc ;  /* 0xffffffca15038811 */ /* 0x000fe400078f60ff */
[----:B------:R-:W-:Y:S01]  /*19d0*/  LOP3.LUT R23, R23, 0x800fffff, RZ, 0xc0, !PT ;  /* 0x800fffff17177812 */ /* 0x000fe200078ec0ff */
[----:B------:R-:W-:Y:S02]  /*19e0*/  IMAD.MOV.U32 R24, RZ, RZ, R22 ;  /* 0x000000ffff187224 */ /* 0x000fe400078e0016 */
[----:B------:R-:W-:Y:S01]  /*19f0*/  IMAD.MOV.U32 R22, RZ, RZ, RZ ;  /* 0x000000ffff167224 */ /* 0x000fe200078e00ff */
[----:B------:R-:W-:-:S04]  /*1a00*/  LOP3.LUT R25, R23, 0x3ff00000, RZ, 0xfc, !PT ;  /* 0x3ff0000017197812 */ /* 0x000fc800078efcff */
[----:B------:R-:W-:-:S13]  /*1a10*/  ISETP.GE.U32.AND P1, PT, R25, 0x3ff6a09f, PT ;  /* 0x3ff6a09f1900780c */ /* 0x000fda0003f26070 */
[----:B------:R-:W-:-:S04]  /*1a20*/  @P1 VIADD R23, R25, 0xfff00000 ;  /* 0xfff0000019171836 */ /* 0x000fc80000000000 */
[----:B------:R-:W-:-:S06]  /*1a30*/  @P1 IMAD.MOV.U32 R25, RZ, RZ, R23 ;  /* 0x000000ffff191224 */ /* 0x000fcc00078e0017 */
[C---:B------:R-:W-:Y:S02]  /*1a40*/  DADD R30, R24.reuse, 1 ;  /* 0x3ff00000181e7429 */ /* 0x040fe40000000000 */
[----:B------:R-:W-:-:S04]  /*1a50*/  DADD R24, R24, -1 ;  /* 0xbff0000018187429 */ /* 0x000fc80000000000 */
[----:B------:R-:W0:Y:S02]  /*1a60*/  MUFU.RCP64H R23, R31 ;  /* 0x0000001f00177308 */ /* 0x000e240000001800 */
[----:B0-----:R-:W-:-:S08]  /*1a70*/  DFMA R28, -R30, R22, 1 ;  /* 0x3ff000001e1c742b */ /* 0x001fd00000000116 */
[----:B------:R-:W-:-:S08]  /*1a80*/  DFMA R28, R28, R28, R28 ;  /* 0x0000001c1c1c722b */ /* 0x000fd0000000001c */
[----:B------:R-:W-:-:S08]  /*1a90*/  DFMA R28, R22, R28, R22 ;  /* 0x0000001c161c722b */ /* 0x000fd00000000016 */
[----:B------:R-:W-:-:S08]  /*1aa0*/  DMUL R22, R24, R28 ;  /* 0x0000001c18167228 */ /* 0x000fd00000000000 */
[----:B------:R-:W-:-:S08]  /*1ab0*/  DFMA R22, R24, R28, R22 ;  /* 0x0000001c1816722b */ /* 0x000fd00000000016 */
[----:B------:R-:W-:-:S08]  /*1ac0*/  DMUL R34, R22, R22 ;  /* 0x0000001616227228 */ /* 0x000fd00000000000 */
[----:B------:R-:W-:Y:S01]  /*1ad0*/  DFMA R26, R34, UR6, R26 ;  /* 0x00000006221a7c2b */ /* 0x000fe2000800001a */
[----:B------:R-:W-:Y:S01]  /*1ae0*/  UMOV UR6, 0x75488a3f ;  /* 0x75488a3f00067882 */ /* 0x000fe20000000000 */
[----:B------:R-:W-:-:S06]  /*1af0*/  UMOV UR7, 0x3ef3b20a ;  /* 0x3ef3b20a00077882 */ /* 0x000fcc0000000000 */
[----:B------:R-:W-:Y:S01]  /*1b00*/  DFMA R32, R34, R26, UR6 ;  /* 0x0000000622207e2b */ /* 0x000fe2000800001a */
[----:B------:R-:W-:Y:S01]  /*1b10*/  UMOV UR6, 0xe4faecd5 ;  /* 0xe4faecd500067882 */ /* 0x000fe20000000000 */
[----:B------:R-:W-:Y:S01]  /*1b20*/  UMOV UR7, 0x3f1745cd ;  /* 0x3f1745cd00077882 */ /* 0x000fe20000000000 */
[----:B------:R-:W-:-:S05]  /*1b30*/  DADD R26, R24, -R22 ;  /* 0x00000000181a7229 */ /* 0x000fca0000000816 */
[----:B------:R-:W-:Y:S01]  /*1b40*/  DFMA R32, R34, R32, UR6 ;  /* 0x0000000622207e2b */ /* 0x000fe20008000020 */
[----:B------:R-:W-:Y:S01]  /*1b50*/  UMOV UR6, 0x258a578b ;  /* 0x258a578b00067882 */ /* 0x000fe20000000000 */
[----:B------:R-:W-:Y:S01]  /*1b60*/  UMOV UR7, 0x3f3c71c7 ;  /* 0x3f3c71c700077882 */ /* 0x000fe20000000000 */
[----:B------:R-:W-:-:S05]  /*1b70*/  DADD R26, R26, R26 ;  /* 0x000000001a1a7229 */ /* 0x000fca000000001a */
[----:B------:R-:W-:Y:S01]  /*1b80*/  DFMA R32, R34, R32, UR6 ;  /* 0x0000000622207e2b */ /* 0x000fe20008000020 */
[----:B------:R-:W-:Y:S01]  /*1b90*/  UMOV UR6, 0x9242b910 ;  /* 0x9242b91000067882 */ /* 0x000fe20000000000 */
[----:B------:R-:W-:Y:S01]  /*1ba0*/  UMOV UR7, 0x3f624924 ;  /* 0x3f62492400077882 */ /* 0x000fe20000000000 */
[----:B------:R-:W-:-:S05]  /*1bb0*/  DFMA R26, R24, -R22, R26 ;  /* 0x80000016181a722b */ /* 0x000fca000000001a */
[----:B------:R-:W-:Y:S01]  /*1bc0*/  DFMA R32, R34, R32, UR6 ;  /* 0x0000000622207e2b */ /* 0x000fe20008000020 */
[----:B------:R-:W-:Y:S01]  /*1bd0*/  UMOV UR6, 0x99999dfb ;  /* 0x99999dfb00067882 */ /* 0x000fe20000000000 */
[----:B------:R-:W-:Y:S01]  /*1be0*/  UMOV UR7, 0x3f899999 ;  /* 0x3f89999900077882 */ /* 0x000fe20000000000 */
[----:B------:R-:W-:Y:S02]  /*1bf0*/  DMUL R26, R28, R26 ;  /* 0x0000001a1c1a7228 */ /* 0x000fe40000000000 */
[----:B------:R-:W-:-:S03]  /*1c00*/  DMUL R28, R22, R22 ;  /* 0x00000016161c7228 */ /* 0x000fc60000000000 */
[----:B------:R-:W-:Y:S01]  /*1c10*/  DFMA R32, R34, R32, UR6 ;  /* 0x0000000622207e2b */ /* 0x000fe20008000020 */
[----:B------:R-:W-:Y:S01]  /*1c20*/  UMOV UR6, 0x55555555 ;  /* 0x5555555500067882 */ /* 0x000fe20000000000 */
[----:B------:R-:W-:-:S03]  /*1c30*/  UMOV UR7, 0x3fb55555 ;  /* 0x3fb5555500077882 */ /* 0x000fc60000000000 */
[----:B------:R-:W-:-:S03]  /*1c40*/  DMUL R20, R22, R28 ;  /* 0x0000001c16147228 */ /* 0x000fc60000000000 */
[----:B------:R-:W-:-:S08]  /*1c50*/  DFMA R24, R34, R32, UR6 ;  /* 0x0000000622187e2b */ /* 0x000fd00008000020 */
[----:B------:R-:W-:Y:S01]  /*1c60*/  DADD R30, -R24, UR6 ;  /* 0x00000006181e7e29 */ /* 0x000fe20008000100 */
[----:B------:R-:W-:Y:S01]  /*1c70*/  UMOV UR6, 0xb9e7b0 ;  /* 0x00b9e7b000067882 */ /* 0x000fe20000000000 */
[----:B------:R-:W-:-:S06]  /*1c80*/  UMOV UR7, 0x3c46a4cb ;  /* 0x3c46a4cb00077882 */ /* 0x000fcc0000000000 */
[----:B------:R-:W-:Y:S02]  /*1c90*/  DFMA R30, R34, R32, R30 ;  /* 0x00000020221e722b */ /* 0x000fe4000000001e */
[----:B------:R-:W-:Y:S01]  /*1ca0*/  DFMA R32, R22, R22, -R28 ;  /* 0x000000161620722b */ /* 0x000fe2000000081c */
[----:B------:R-:W-:Y:S01]  /*1cb0*/  IADD3 R35, PT, PT, R27, 0x100000, RZ ;  /* 0x001000001b237810 */ /* 0x000fe20007ffe0ff */
[----:B------:R-:W-:-:S06]  /*1cc0*/  IMAD.MOV.U32 R34, RZ, RZ, R26 ;  /* 0x000000ffff227224 */ /* 0x000fcc00078e001a */
[----:B------:R-:W-:Y:S02]  /*1cd0*/  DFMA R32, R22, R34, R32 ;  /* 0x000000221620722b */ /* 0x000fe40000000020 */
[----:B------:R-:W-:Y:S01]  /*1ce0*/  DADD R34, R30, -UR6 ;  /* 0x800000061e227e29 */ /* 0x000fe20008000000 */
[----:B------:R-:W-:Y:S01]  /*1cf0*/  UMOV UR6, 0x80000000 ;  /* 0x8000000000067882 */ /* 0x000fe20000000000 */
[----:B------:R-:W-:Y:S01]  /*1d00*/  DFMA R30, R22, R28, -R20 ;  /* 0x0000001c161e722b */ /* 0x000fe20000000814 */
[----:B------:R-:W-:-:S07]  /*1d10*/  UMOV UR7, 0x43300000 ;  /* 0x4330000000077882 */ /* 0x000fce0000000000 */
[----:B------:R-:W-:Y:S02]  /*1d20*/  DFMA R30, R26, R28, R30 ;  /* 0x0000001c1a1e722b */ /* 0x000fe4000000001e */
[----:B------:R-:W-:-:S06]  /*1d30*/  DADD R28, R24, R34 ;  /* 0x00000000181c7229 */ /* 0x000fcc0000000022 */
[----:B------:R-:W-:Y:S02]  /*1d40*/  DFMA R30, R22, R32, R30 ;  /* 0x00000020161e722b */ /* 0x000fe4000000001e */
[----:B------:R-:W-:Y:S02]  /*1d50*/  DADD R32, R24, -R28 ;  /* 0x0000000018207229 */ /* 0x000fe4000000081c */
[----:B------:R-:W-:-:S06]  /*1d60*/  DMUL R24, R28, R20 ;  /* 0x000000141c187228 */ /* 0x000fcc0000000000 */
[----:B------:R-:W-:Y:S02]  /*1d70*/  DADD R34, R34, R32 ;  /* 0x0000000022227229 */ /* 0x000fe40000000020 */
[----:B------:R-:W-:-:S08]  /*1d80*/  DFMA R32, R28, R20, -R24 ;  /* 0x000000141c20722b */ /* 0x000fd00000000818 */
[----:B------:R-:W-:-:S08]  /*1d90*/  DFMA R30, R28, R30, R32 ;  /* 0x0000001e1c1e722b */ /* 0x000fd00000000020 */
[----:B------:R-:W-:-:S08]  /*1da0*/  DFMA R34, R34, R20, R30 ;  /* 0x000000142222722b */ /* 0x000fd0000000001e */
[----:B------:R-:W-:-:S08]  /*1db0*/  DADD R28, R24, R34 ;  /* 0x00000000181c7229 */ /* 0x000fd00000000022 */
[--C-:B------:R-:W-:Y:S02]  /*1dc0*/  DADD R20, R22, R28.reuse ;  /* 0x0000000016147229 */ /* 0x100fe4000000001c */
[----:B------:R-:W-:-:S06]  /*1dd0*/  DADD R24, R24, -R28 ;  /* 0x0000000018187229 */ /* 0x000fcc000000081c */
[----:B------:R-:W-:Y:S02]  /*1de0*/  DADD R22, R22, -R20 ;  /* 0x0000000016167229 */ /* 0x000fe40000000814 */
[----:B------:R-:W-:-:S06]  /*1df0*/  DADD R24, R34, R24 ;  /* 0x0000000022187229 */ /* 0x000fcc0000000018 */
[----:B------:R-:W-:-:S08]  /*1e00*/  DADD R22, R28, R22 ;  /* 0x000000001c167229 */ /* 0x000fd00000000016 */
[----:B------:R-:W-:Y:S01]  /*1e10*/  DADD R22, R24, R22 ;  /* 0x0000000018167229 */ /* 0x000fe20000000016 */
[C---:B------:R-:W-:Y:S02]  /*1e20*/  VIADD R24, R3.reuse, 0xfffffc01 ;  /* 0xfffffc0103187836 */ /* 0x040fe40000000000 */
[----:B------:R-:W-:-:S05]  /*1e30*/  @P1 VIADD R24, R3, 0xfffffc02 ;  /* 0xfffffc0203181836 */ /* 0x000fca0000000000 */
[----:B------:R-:W-:Y:S01]  /*1e40*/  DADD R28, R26, R22 ;  /* 0x000000001a1c7229 */ /* 0x000fe20000000016 */
[----:B------:R-:W-:Y:S01]  /*1e50*/  LOP3.LUT R22, R24, 0x80000000, RZ, 0x3c, !PT ;  /* 0x8000000018167812 */ /* 0x000fe200078e3cff */
[----:B------:R-:W-:-:S06]  /*1e60*/  IMAD.MOV.U32 R23, RZ, RZ, 0x43300000 ;  /* 0x43300000ff177424 */ /* 0x000fcc00078e00ff */
[----:B------:R-:W-:Y:S02]  /*1e70*/  DADD R24, R20, R28 ;  /* 0x0000000014187229 */ /* 0x000fe4000000001c */
[----:B------:R-:W-:Y:S01]  /*1e80*/  DADD R22, R22, -UR6 ;  /* 0x8000000616167e29 */ /* 0x000fe20008000000 */
[----:B------:R-:W-:Y:S01]  /*1e90*/  UMOV UR6, 0xfefa39ef ;  /* 0xfefa39ef00067882 */ /* 0x000fe20000000000 */
[----:B------:R-:W-:-:S04]  /*1ea0*/  UMOV UR7, 0x3fe62e42 ;  /* 0x3fe62e4200077882 */ /* 0x000fc80000000000 */
[--C-:B------:R-:W-:Y:S02]  /*1eb0*/  DADD R30, R20, -R24.reuse ;  /* 0x00000000141e7229 */ /* 0x100fe40000000818 */
[----:B------:R-:W-:-:S06]  /*1ec0*/  DFMA R26, R22, UR6, R24 ;  /* 0x00000006161a7c2b */ /* 0x000fcc0008000018 */
[----:B------:R-:W-:Y:S02]  /*1ed0*/  DADD R30, R28, R30 ;  /* 0x000000001c1e7229 */ /* 0x000fe4000000001e */
[----:B------:R-:W-:-:S08]  /*1ee0*/  DFMA R20, R22, -UR6, R26 ;  /* 0x8000000616147c2b */ /* 0x000fd0000800001a */
[----:B------:R-:W-:-:S08]  /*1ef0*/  DADD R20, -R24, R20 ;  /* 0x0000000018147229 */ /* 0x000fd00000000114 */
[----:B------:R-:W-:-:S08]  /*1f00*/  DADD R20, R30, -R20 ;  /* 0x000000001e147229 */ /* 0x000fd00000000814 */
[----:B------:R-:W-:-:S08]  /*1f10*/  DFMA R22, R22, UR8, R20 ;  /* 0x0000000816167c2b */ /* 0x000fd00008000014 */
[----:B------:R-:W-:-:S08]  /*1f20*/  DADD R20, R26, R22 ;  /* 0x000000001a147229 */ /* 0x000fd00000000016 */
[----:B------:R-:W-:Y:S02]  /*1f30*/  DADD R26, R26, -R20 ;  /* 0x000000001a1a7229 */ /* 0x000fe40000000814 */
[----:B------:R-:W-:-:S06]  /*1f40*/  DMUL R30, R20, 2 ;  /* 0x40000000141e7828 */ /* 0x000fcc0000000000 */
[----:B------:R-:W-:Y:S02]  /*1f50*/  DADD R26, R22, R26 ;  /* 0x00000000161a7229 */ /* 0x000fe4000000001a */
[----:B------:R-:W-:Y:S01]  /*1f60*/  DFMA R28, R20, 2, -R30 ;  /* 0x40000000141c782b */ /* 0x000fe2000000081e */
[----:B------:R-:W-:Y:S02]  /*1f70*/  IMAD.MOV.U32 R20, RZ, RZ, 0x652b82fe ;  /* 0x652b82feff147424 */ /* 0x000fe400078e00ff */
[----:B------:R-:W-:-:S05]  /*1f80*/  IMAD.MOV.U32 R21, RZ, RZ, 0x3ff71547 ;  /* 0x3ff71547ff157424 */ /* 0x000fca00078e00ff */
[----:B------:R-:W-:-:S08]  /*1f90*/  DFMA R28, R26, 2, R28 ;  /* 0x400000001a1c782b */ /* 0x000fd0000000001c */
[----:B------:R-:W-:-:S08]  /*1fa0*/  DADD R22, R30, R28 ;  /* 0x000000001e167229 */ /* 0x000fd0000000001c */
[----:B------:R-:W-:Y:S02]  /*1fb0*/  DFMA R20, R22, R20, 6.75539944105574400000e+15 ;  /* 0x433800001614742b */ /* 0x000fe40000000014 */
[----:B------:R-:W-:Y:S01]  /*1fc0*/  FSETP.GEU.AND P0, PT, |R23|, 4.1917929649353027344, PT ;  /* 0x4086232b1700780b */ /* 0x000fe20003f0e200 */
[----:B------:R-:W-:-:S05]  /*1fd0*/  DADD R30, R30, -R22 ;  /* 0x000000001e1e7229 */ /* 0x000fca0000000816 */
[----:B------:R-:W-:-:S03]  /*1fe0*/  DADD R26, R20, -6.75539944105574400000e+15 ;  /* 0xc3380000141a7429 */ /* 0x000fc60000000000 */
[----:B------:R-:W-:-:S05]  /*1ff0*/  DADD R28, R28, R30 ;  /* 0x000000001c1c7229 */ /* 0x000fca000000001e */
[----:B------:R-:W-:Y:S01]  /*2000*/  DFMA R24, R26, -UR6, R22 ;  /* 0x800000061a187c2b */ /* 0x000fe20008000016 */
[----:B------:R-:W-:Y:S01]  /*2010*/  UMOV UR6, 0x3b39803f ;  /* 0x3b39803f00067882 */ /* 0x000fe20000000000 */
[----:B------:R-:W-:-:S06]  /*2020*/  UMOV UR7, 0x3c7abc9e ;  /* 0x3c7abc9e00077882 */ /* 0x000fcc0000000000 */
[----:B------:R-:W-:Y:S01]  /*2030*/  DFMA R24, R26, -UR6, R24 ;  /* 0x800000061a187c2b */ /* 0x000fe20008000018 */
[----:B------:R-:W-:Y:S01]  /*2040*/  UMOV UR6, 0x69ce2bdf ;  /* 0x69ce2bdf00067882 */ /* 0x000fe20000000000 */
[----:B------:R-:W-:Y:S01]  /*2050*/  IMAD.MOV.U32 R26, RZ, RZ, -0x35dec16 ;  /* 0xfca213eaff1a7424 */ /* 0x000fe200078e00ff */
[----:B------:R-:W-:Y:S01]  /*2060*/  MOV R27, 0x3e928af3 ;  /* 0x3e928af3001b7802 */ /* 0x000fe20000000f00 */
[----:B------:R-:W-:-:S05]  /*2070*/  UMOV UR7, 0x3e5ade15 ;  /* 0x3e5ade1500077882 */ /* 0x000fca0000000000 */
[----:B------:R-:W-:Y:S01]  /*2080*/  DFMA R26, R24, UR6, R26 ;  /* 0x00000006181a7c2b */ /* 0x000fe2000800001a */
[----:B------:R-:W-:Y:S01]  /*2090*/  UMOV UR6, 0x62401315 ;  /* 0x6240131500067882 */ /* 0x000fe20000000000 */
[----:B------:R-:W-:-:S06]  /*20a0*/  UMOV UR7, 0x3ec71dee ;  /* 0x3ec71dee00077882 */ /* 0x000fcc0000000000 */
[----:B------:R-:W-:Y:S01]  /*20b0*/  DFMA R26, R24, R26, UR6 ;  /* 0x00000006181a7e2b */ /* 0x000fe2000800001a */
        /* <DEDUP_REMOVED lines=20> */
[----:B------:R-:W-:-:S08]  /*2200*/  DFMA R26, R24, R26, UR6 ;  /* 0x00000006181a7e2b */ /* 0x000fd0000800001a */
[----:B------:R-:W-:-:S08]  /*2210*/  DFMA R26, R24, R26, 1 ;  /* 0x3ff00000181a742b */ /* 0x000fd0000000001a */
[----:B------:R-:W-:-:S10]  /*2220*/  DFMA R26, R24, R26, 1 ;  /* 0x3ff00000181a742b */ /* 0x000fd4000000001a */
[----:B------:R-:W-:Y:S02]  /*2230*/  IMAD R25, R20, 0x100000, R27 ;  /* 0x0010000014197824 */ /* 0x000fe400078e021b */
[----:B------:R-:W-:Y:S01]  /*2240*/  IMAD.MOV.U32 R24, RZ, RZ, R26 ;  /* 0x000000ffff187224 */ /* 0x000fe200078e001a */
[----:B------:R-:W-:Y:S06]  /*2250*/  @!P0 BRA `(.L_x_37) ;  /* 0x0000000000308947 */ /* 0x000fec0003800000 */
[----:B------:R-:W-:Y:S01]  /*2260*/  FSETP.GEU.AND P1, PT, |R23|, 4.2275390625, PT ;  /* 0x408748001700780b */ /* 0x000fe20003f2e200 */
[C---:B------:R-:W-:Y:S02]  /*2270*/  DADD R24, R22.reuse, +INF ;  /* 0x7ff0000016187429 */ /* 0x040fe40000000000 */
[----:B------:R-:W-:-:S08]  /*2280*/  DSETP.GEU.AND P0, PT, R22, RZ, PT ;  /* 0x000000ff1600722a */ /* 0x000fd00003f0e000 */
[----:B------:R-:W-:Y:S02]  /*2290*/  FSEL R24, R24, RZ, P0 ;  /* 0x000000ff18187208 */ /* 0x000fe40000000000 */
[----:B------:R-:W-:Y:S02]  /*22a0*/  @!P1 LEA.HI R3, R20, R20, RZ, 0x1 ;  /* 0x0000001414039211 */ /* 0x000fe400078f08ff */
[----:B------:R-:W-:Y:S02]  /*22b0*/  FSEL R25, R25, RZ, P0 ;  /* 0x000000ff19197208 */ /* 0x000fe40000000000 */
[----:B------:R-:W-:-:S05]  /*22c0*/  @!P1 SHF.R.S32.HI R3, RZ, 0x1, R3 ;  /* 0x00000001ff039819 */ /* 0x000fca0000011403 */
[----:B------:R-:W-:Y:S02]  /*22d0*/  @!P1 IMAD.IADD R20, R20, 0x1, -R3 ;  /* 0x0000000114149824 */ /* 0x000fe400078e0a03 */
[----:B------:R-:W-:-:S03]  /*22e0*/  @!P1 IMAD R27, R3, 0x100000, R27 ;  /* 0x00100000031b9824 */ /* 0x000fc600078e021b */
[----:B------:R-:W-:Y:S01]  /*22f0*/  @!P1 LEA R21, R20, 0x3ff00000, 0x14 ;  /* 0x3ff0000014159811 */ /* 0x000fe200078ea0ff */
[----:B------:R-:W-:-:S06]  /*2300*/  @!P1 IMAD.MOV.U32 R20, RZ, RZ, RZ ;  /* 0x000000ffff149224 */ /* 0x000fcc00078e00ff */
[----:B------:R-:W-:-:S11]  /*2310*/  @!P1 DMUL R24, R26, R20 ;  /* 0x000000141a189228 */ /* 0x000fd60000000000 */
.L_x_37:
[----:B------:R-:W-:Y:S01]  /*2320*/  DFMA R28, R28, R24, R24 ;  /* 0x000000181c1c722b */ /* 0x000fe20000000018 */
[----:B------:R-:W-:Y:S01]  /*2330*/  IMAD.MOV.U32 R3, RZ, RZ, 0x0 ;  /* 0x00000000ff037424 */ /* 0x000fe200078e00ff */
[----:B------:R-:W-:-:S08]  /*2340*/  DSETP.NEU.AND P0, PT, |R24|, +INF , PT ;  /* 0x7ff000001800742a */ /* 0x000fd00003f0d200 */
[----:B------:R-:W-:Y:S02]  /*2350*/  FSEL R20, R24, R28, !P0 ;  /* 0x0000001c18147208 */ /* 0x000fe40004000000 */
[----:B------:R-:W-:Y:S01]  /*2360*/  FSEL R21, R25, R29, !P0 ;  /* 0x0000001d19157208 */ /* 0x000fe20004000000 */
[----:B------:R-:W-:Y:S06]  /*2370*/  RET.REL.NODEC R2 `(_Z8asteroidPdS_S_S_S_) ;  /* 0xffffffdc02207950 */ /* 0x000fec0003c3ffff */
.L_x_38:
        /* <DEDUP_REMOVED lines=16> */
.L_x_41:


//--------------------- .nv.shared.reserved.0     --------------------------
	.section	.nv.shared.reserved.0,"aw",@nobits
	.weak		__nv_reservedSMEM_offset_0_alias
	.size		__nv_reservedSMEM_offset_0_alias, 0, 64
	.other		__nv_reservedSMEM_offset_0_alias,@"STO_CUDA_RESERVED_SHARED STV_DEFAULT"
__nv_reservedSMEM_offset_0_alias:
	.zero		0
	.zero		64


//--------------------- .nv.constant0._Z9positionsPdS_S_S_S_ --------------------------
	.section	.nv.constant0._Z9positionsPdS_S_S_S_,"a",@progbits
	.sectionflags	@""
	.align	4
.nv.constant0._Z9positionsPdS_S_S_S_:
	.zero		936


//--------------------- .nv.constant0._Z8asteroidPdS_S_S_S_ --------------------------
	.section	.nv.constant0._Z8asteroidPdS_S_S_S_,"a",@progbits
	.sectionflags	@""
	.align	4
.nv.constant0._Z8asteroidPdS_S_S_S_:
	.zero		936


//--------------------- SYMBOLS --------------------------

	.type		.nv.reservedSmem.offset0,@object
	.size		.nv.reservedSmem.offset0,0x4
